	.target	sm_90a

	.elftype	@"ET_EXEC"


//--------------------- .note.nv.tkinfo           --------------------------
	.section	.note.nv.tkinfo,"",@"SHT_NOTE"
	.sectionflags	@"SHF_NOTE_NV_TKINFO"
	.tkinfo
        /*0018*/ 	.word	0x00000002
        /*0030*/ 	.string	""
        /*0030*/ 	.string	"ptxas"
        /*0030*/ 	.string	"Cuda compilation tools, release 13.0, V13.0.88"
        /*0030*/ 	.string	"Build cuda_13.0.r13.0/compiler.36424714_0"
        /*0030*/ 	.string	"-v  -suppress-debug-info  -lineinfo  -arch sm_90a "



//--------------------- .note.nv.cuinfo           --------------------------
	.section	.note.nv.cuinfo,"",@"SHT_NOTE"
	.sectionflags	@"SHF_NOTE_NV_CUINFO"
        /*0018*/ 	.short	0x0002
        /*001a*/ 	.short	0x005a
        /*001c*/ 	.short	0x0082
	.zero		2


//--------------------- .nv.info                  --------------------------
	.section	.nv.info,"",@"SHT_CUDA_INFO"
	.align	4


	//----- nvinfo : EIATTR_REGCOUNT
	.align		4
        /*0000*/ 	.byte	0x04, 0x2f
        /*0002*/ 	.short	(.L_1 - .L_0)
	.align		4
.L_0:
        /*0004*/ 	.word	index@(gluon_wgmma)
        /*0008*/ 	.word	0x000000ff


	//----- nvinfo : EIATTR_FRAME_SIZE
	.align		4
.L_1:
        /*000c*/ 	.byte	0x04, 0x11
        /*000e*/ 	.short	(.L_3 - .L_2)
	.align		4
.L_2:
        /*0010*/ 	.word	index@(gluon_wgmma)
        /*0014*/ 	.word	0x00000ac8


	//----- nvinfo : EIATTR_MIN_STACK_SIZE
	.align		4
.L_3:
        /*0018*/ 	.byte	0x04, 0x12
        /*001a*/ 	.short	(.L_5 - .L_4)
	.align		4
.L_4:
        /*001c*/ 	.word	index@(gluon_wgmma)
        /*0020*/ 	.word	0x00000ac8
.L_5:


//--------------------- .nv.compat                --------------------------
	.section	.nv.compat,"",@"SHT_CUDA_COMPAT_INFO"
	.align	4
        /*0000*/ 	.byte	0x02, 0x09, 0x01, 0x00, 0x02, 0x02, 0x04, 0x00, 0x02, 0x05, 0x05, 0x00, 0x03, 0x07, 0x01, 0x01
        /*0010*/ 	.byte	0x02, 0x03, 0x03, 0x00, 0x02, 0x06, 0x01, 0x00, 0x04, 0x0b, 0x08, 0x00, 0x00, 0x00, 0x00, 0x00
        /*0020*/ 	.byte	0x00, 0x00, 0x00, 0x00


//--------------------- .nv.info.gluon_wgmma      --------------------------
	.section	.nv.info.gluon_wgmma,"",@"SHT_CUDA_INFO"
	.sectionflags	@""
	.align	4


	//----- nvinfo : EIATTR_CUDA_API_VERSION
	.align		4
        /*0000*/ 	.byte	0x04, 0x37
        /*0002*/ 	.short	(.L_7 - .L_6)
.L_6:
        /*0004*/ 	.word	0x00000082


	//----- nvinfo : EIATTR_KPARAM_INFO
	.align		4
.L_7:
        /*0008*/ 	.byte	0x04, 0x17
        /*000a*/ 	.short	(.L_9 - .L_8)
.L_8:
        /*000c*/ 	.word	0x00000000
        /*0010*/ 	.short	0x000a
        /*0012*/ 	.short	0x0048
        /*0014*/ 	.byte	0x00, 0xf4, 0x21, 0x00


	//----- nvinfo : EIATTR_KPARAM_INFO
	.align		4
.L_9:
        /*0018*/ 	.byte	0x04, 0x17
        /*001a*/ 	.short	(.L_11 - .L_10)
.L_10:
        /*001c*/ 	.word	0x00000000
        /*0020*/ 	.short	0x0009
        /*0022*/ 	.short	0x0040
        /*0024*/ 	.byte	0x00, 0xf4, 0x21, 0x00


	//----- nvinfo : EIATTR_KPARAM_INFO
	.align		4
.L_11:
        /*0028*/ 	.byte	0x04, 0x17
        /*002a*/ 	.short	(.L_13 - .L_12)
.L_12:
        /*002c*/ 	.word	0x00000000
        /*0030*/ 	.short	0x0008
        /*0032*/ 	.short	0x0038
        /*0034*/ 	.byte	0x00, 0xf0, 0x21, 0x00


	//----- nvinfo : EIATTR_KPARAM_INFO
	.align		4
.L_13:
        /*0038*/ 	.byte	0x04, 0x17
        /*003a*/ 	.short	(.L_15 - .L_14)
.L_14:
        /*003c*/ 	.word	0x00000000
        /*0040*/ 	.short	0x0007
        /*0042*/ 	.short	0x0030
        /*0044*/ 	.byte	0x00, 0xf0, 0x21, 0x00


	//----- nvinfo : EIATTR_KPARAM_INFO
	.align		4
.L_15:
        /*0048*/ 	.byte	0x04, 0x17
        /*004a*/ 	.short	(.L_17 - .L_16)
.L_16:
        /*004c*/ 	.word	0x00000000
        /*0050*/ 	.short	0x0006
        /*0052*/ 	.short	0x0028
        /*0054*/ 	.byte	0x00, 0xf0, 0x21, 0x00


	//----- nvinfo : EIATTR_KPARAM_INFO
	.align		4
.L_17:
        /*0058*/ 	.byte	0x04, 0x17
        /*005a*/ 	.short	(.L_19 - .L_18)
.L_18:
        /*005c*/ 	.word	0x00000000
        /*0060*/ 	.short	0x0005
        /*0062*/ 	.short	0x0020
        /*0064*/ 	.byte	0x00, 0xf0, 0x11, 0x00


	//----- nvinfo : EIATTR_KPARAM_INFO
	.align		4
.L_19:
        /*0068*/ 	.byte	0x04, 0x17
        /*006a*/ 	.short	(.L_21 - .L_20)
.L_20:
        /*006c*/ 	.word	0x00000000
        /*0070*/ 	.short	0x0004
        /*0072*/ 	.short	0x001c
        /*0074*/ 	.byte	0x00, 0xf0, 0x11, 0x00


	//----- nvinfo : EIATTR_KPARAM_INFO
	.align		4
.L_21:
        /*0078*/ 	.byte	0x04, 0x17
        /*007a*/ 	.short	(.L_23 - .L_22)
.L_22:
        /*007c*/ 	.word	0x00000000
        /*0080*/ 	.short	0x0003
        /*0082*/ 	.short	0x0018
        /*0084*/ 	.byte	0x00, 0xf0, 0x11, 0x00


	//----- nvinfo : EIATTR_KPARAM_INFO
	.align		4
.L_23:
        /*0088*/ 	.byte	0x04, 0x17
        /*008a*/ 	.short	(.L_25 - .L_24)
.L_24:
        /*008c*/ 	.word	0x00000000
        /*0090*/ 	.short	0x0002
        /*0092*/ 	.short	0x0010
        /*0094*/ 	.byte	0x00, 0xf4, 0x21, 0x00


	//----- nvinfo : EIATTR_KPARAM_INFO
	.align		4
.L_25:
        /*0098*/ 	.byte	0x04, 0x17
        /*009a*/ 	.short	(.L_27 - .L_26)
.L_26:
        /*009c*/ 	.word	0x00000000
        /*00a0*/ 	.short	0x0001
        /*00a2*/ 	.short	0x0008
        /*00a4*/ 	.byte	0x00, 0xf4, 0x21, 0x00


	//----- nvinfo : EIATTR_KPARAM_INFO
	.align		4
.L_27:
        /*00a8*/ 	.byte	0x04, 0x17
        /*00aa*/ 	.short	(.L_29 - .L_28)
.L_28:
        /*00ac*/ 	.word	0x00000000
        /*00b0*/ 	.short	0x0000
        /*00b2*/ 	.short	0x0000
        /*00b4*/ 	.byte	0x00, 0xf4, 0x21, 0x00


	//----- nvinfo : EIATTR_SPARSE_MMA_MASK
	.align		4
.L_29:
        /*00b8*/ 	.byte	0x03, 0x50
        /*00ba*/ 	.short	0x0000


	//----- nvinfo : EIATTR_MAXREG_COUNT
	.align		4
        /*00bc*/ 	.byte	0x03, 0x1b
        /*00be*/ 	.short	0x00ff


	//----- nvinfo : EIATTR_NUM_BARRIERS
	.align		4
        /*00c0*/ 	.byte	0x02, 0x4c
        /*00c2*/ 	.byte	0x01
	.zero		1


	//----- nvinfo : EIATTR_ANNOTATIONS
	.align		4
        /*00c4*/ 	.byte	0x04, 0x55
        /*00c6*/ 	.short	(.L_31 - .L_30)


	//   ....[0]....
.L_30:
        /*00c8*/ 	.word	0x00000001
        /*00cc*/ 	.byte	0xa0, 0x10, 0x00, 0x00, 0x01, 0x00, 0x00, 0x00, 0xe0, 0x10, 0x00, 0x00, 0x01, 0x00, 0x00, 0x00
        /* <DEDUP_REMOVED lines=1040> */
        /*41dc*/ 	.byte	0x40, 0xc1, 0x00, 0x00, 0x01, 0x00, 0x00, 0x00, 0x50, 0xc1, 0x00, 0x00


	//----- nvinfo : EIATTR_MERCURY_ISA_VERSION
	.align		4
.L_31:
        /*41e8*/ 	.byte	0x03, 0x5f
        /*41ea*/ 	.short	0x0101


	//----- nvinfo : EIATTR_INT_WARP_WIDE_INSTR_OFFSETS
	.align		4
        /*41ec*/ 	.byte	0x04, 0x31
        /*41ee*/ 	.short	(.L_33 - .L_32)


	//   ....[0]....
.L_32:
        /*41f0*/ 	.word	0x00002d20


	//   ....[1]....
        /*41f4*/ 	.word	0x00002d40


	//   ....[2]....
        /*41f8*/ 	.word	0x00002d50


	//   ....[3]....
        /*41fc*/ 	.word	0x00002d60


	//   ....[4]....
        /*4200*/ 	.word	0x00002e70


	//   ....[5]....
        /*4204*/ 	.word	0x00004d20


	//   ....[6]....
        /*4208*/ 	.word	0x00004d30


	//   ....[7]....
        /*420c*/ 	.word	0x00004d40


	//   ....[8]....
        /*4210*/ 	.word	0x00004d50


	//   ....[9]....
        /*4214*/ 	.word	0x0000c6a0


	//   ....[10]....
        /*4218*/ 	.word	0x0000c6b0


	//----- nvinfo : EIATTR_COOP_GROUP_MASK_REGIDS
	.align		4
.L_33:
        /*421c*/ 	.byte	0x04, 0x29
        /*421e*/ 	.short	(.L_35 - .L_34)


	//   ....[0]....
.L_34:
        /*4220*/ 	.word	0xffffffff


	//   ....[1]....
        /*4224*/ 	.word	0xffffffff


	//   ....[2]....
        /*4228*/ 	.word	0xffffffff


	//----- nvinfo : EIATTR_COOP_GROUP_INSTR_OFFSETS
	.align		4
.L_35:
        /*422c*/ 	.byte	0x04, 0x28
        /*422e*/ 	.short	(.L_37 - .L_36)


	//   ....[0]....
.L_36:
        /*4230*/ 	.word	0x00000150


	//   ....[1]....
        /*4234*/ 	.word	0x000006f0


	//   ....[2]....
        /*4238*/ 	.word	0x00000cc0


	//----- nvinfo : EIATTR_MBARRIER_INSTR_OFFSETS
	.align		4
.L_37:
        /*423c*/ 	.byte	0x04, 0x39
        /*423e*/ 	.short	(.L_39 - .L_38)


	//   ....[0]....
.L_38:
        /*4240*/ 	.word	0x00002ed0
        /*4244*/ 	.word	0x000000ff
        /*4248*/ 	.word	0x00010000
        /*424c*/ 	.short	0x0100
        /*424e*/ 	.byte	0x07
	.zero		1


	//   ....[1]....
        /*4250*/ 	.word	0x00002f70
        /*4254*/ 	.word	0x000000ff
        /*4258*/ 	.word	0x00010008
        /*425c*/ 	.short	0x0100
        /*425e*/ 	.byte	0x07
	.zero		1


	//   ....[2]....
        /*4260*/ 	.word	0x00002f90
        /*4264*/ 	.word	0x000000ff
        /*4268*/ 	.word	0x00010010
        /*426c*/ 	.short	0x0100
        /*426e*/ 	.byte	0x07
	.zero		1


	//   ....[3]....
        /*4270*/ 	.word	0x00002fb0
        /*4274*/ 	.word	0x000000ff
        /*4278*/ 	.word	0x00010018
        /*427c*/ 	.short	0x0100
        /*427e*/ 	.byte	0x07
	.zero		1


	//   ....[4]....
        /*4280*/ 	.word	0x00004e30
        /*4284*/ 	.word	0x000000ff
        /*4288*/ 	.word	0x00010000
        /*428c*/ 	.short	0x010a
        /*428e*/ 	.byte	0x1c
	.zero		1


	//   ....[5]....
        /*4290*/ 	.word	0x000081b0
        /*4294*/ 	.word	0x000000ff
        /*4298*/ 	.word	0x00010000
        /*429c*/ 	.short	0x0108
        /*429e*/ 	.byte	0x07
	.zero		1


	//   ....[6]....
        /*42a0*/ 	.word	0x00008320
        /*42a4*/ 	.word	0x000000ff
        /*42a8*/ 	.word	0x00010008
        /*42ac*/ 	.short	0x0108
        /*42ae*/ 	.byte	0x07
	.zero		1


	//   ....[7]....
        /*42b0*/ 	.word	0x000083a0
        /*42b4*/ 	.word	0x000000ff
        /*42b8*/ 	.word	0x00010010
        /*42bc*/ 	.short	0x0108
        /*42be*/ 	.byte	0x07
	.zero		1


	//   ....[8]....
        /*42c0*/ 	.word	0x00008440
        /*42c4*/ 	.word	0x000000ff
        /*42c8*/ 	.word	0x00010018
        /*42cc*/ 	.short	0x0108
        /*42ce*/ 	.byte	0x07
	.zero		1


	//   ....[9]....
        /*42d0*/ 	.word	0x0000c740
        /*42d4*/ 	.word	0x000000ff
        /*42d8*/ 	.word	0x00010000
        /*42dc*/ 	.short	0x010a
        /*42de*/ 	.byte	0x1c
	.zero		1


	//----- nvinfo : EIATTR_NUM_MBARRIERS
	.align		4
.L_39:
        /*42e0*/ 	.byte	0x03, 0x38
        /*42e2*/ 	.short	0x0004


	//----- nvinfo : EIATTR_EXIT_INSTR_OFFSETS
	.align		4
        /*42e4*/ 	.byte	0x04, 0x1c
        /*42e6*/ 	.short	(.L_41 - .L_40)


	//   ....[0]....
.L_40:
        /*42e8*/ 	.word	0x0000c730


	//----- nvinfo : EIATTR_REQNTID
	.align		4
.L_41:
        /*42ec*/ 	.byte	0x04, 0x10
        /*42ee*/ 	.short	(.L_43 - .L_42)
.L_42:
        /*42f0*/ 	.word	0x00000080
        /*42f4*/ 	.word	0x00000001
        /*42f8*/ 	.word	0x00000001


	//----- nvinfo : EIATTR_CRS_STACK_SIZE
	.align		4
.L_43:
        /*42fc*/ 	.byte	0x04, 0x1e
        /*42fe*/ 	.short	(.L_45 - .L_44)
.L_44:
        /*4300*/ 	.word	0x00000000


	//----- nvinfo : EIATTR_CBANK_PARAM_SIZE
	.align		4
.L_45:
        /*4304*/ 	.byte	0x03, 0x19
        /*4306*/ 	.short	0x0050


	//----- nvinfo : EIATTR_PARAM_CBANK
	.align		4
        /*4308*/ 	.byte	0x04, 0x0a
        /*430a*/ 	.short	(.L_47 - .L_46)
	.align		4
.L_46:
        /*430c*/ 	.word	index@(.nv.constant0.gluon_wgmma)
        /*4310*/ 	.short	0x0210
        /*4312*/ 	.short	0x0050


	//----- nvinfo : EIATTR_SW_WAR
	.align		4
.L_47:
        /*4314*/ 	.byte	0x04, 0x36
        /*4316*/ 	.short	(.L_49 - .L_48)
.L_48:
        /*4318*/ 	.word	0x00000008
.L_49:


//--------------------- .nv.callgraph             --------------------------
	.section	.nv.callgraph,"",@"SHT_CUDA_CALLGRAPH"
	.align	4
	.sectionentsize	8
	.align		4
        /*0000*/ 	.word	0x00000000
	.align		4
        /*0004*/ 	.word	0xffffffff
	.align		4
        /*0008*/ 	.word	0x00000000
	.align		4
        /*000c*/ 	.word	0xfffffffe
	.align		4
        /*0010*/ 	.word	0x00000000
	.align		4
        /*0014*/ 	.word	0xfffffffd
	.align		4
        /*0018*/ 	.word	0x00000000
	.align		4
        /*001c*/ 	.word	0xfffffffc


//--------------------- .text.gluon_wgmma         --------------------------
	.section	.text.gluon_wgmma,"ax",@progbits
	.align	128
        .global         gluon_wgmma
        .type           gluon_wgmma,@function
        .size           gluon_wgmma,(.L_x_53 - gluon_wgmma)
        .other          gluon_wgmma,@"STO_CUDA_ENTRY STV_DEFAULT"
gluon_wgmma:
.text.gluon_wgmma:
[----:B------:R-:W1:Y:S01]  /*0000*/  LDC R1, c[0x0][0x28] ;  /* 0x00000a00ff017b82 */ /* 0x000e620000000800 */
[----:B------:R-:W2:Y:S07]  /*0010*/  S2R R0, SR_TID.X ;  /* 0x0000000000007919 */ /* 0x000eae0000002100 */
[----:B------:R-:W3:Y:S01]  /*0020*/  S2UR UR4, SR_CgaCtaId ;  /* 0x00000000000479c3 */ /* 0x000ee20000008800 */
[----:B------:R-:W-:Y:S01]  /*0030*/  UMOV UR7, 0x400 ;  /* 0x0000040000077882 */ /* 0x000fe20000000000 */
[----:B------:R-:W-:Y:S01]  /*0040*/  ULDC UR6, c[0x0][0xc] ;  /* 0x0000030000067ab9 */ /* 0x000fe20000000800 */
[----:B------:R-:W-:Y:S01]  /*0050*/  ULDC.64 UR24, c[0x0][0x250] ;  /* 0x0000940000187ab9 */ /* 0x000fe20000000a00 */
[----:B------:R-:W-:Y:S01]  /*0060*/  BSSY B0, `(.L_x_0) ;  /* 0x000001f000007945 */ /* 0x000fe20003800000 */
[----:B-1----:R-:W-:-:S03]  /*0070*/  VIADD R1, R1, 0xfffff538 ;  /* 0xfffff53801017836 */ /* 0x002fc60000000000 */
[----:B------:R-:W1:Y:S08]  /*0080*/  LDC R10, c[0x0][0x230] ;  /* 0x00008c00ff0a7b82 */ /* 0x000e700000000800 */
[----:B------:R-:W-:Y:S08]  /*0090*/  S2UR UR32, SR_CTAID.Y ;  /* 0x00000000002079c3 */ /* 0x000ff00000002600 */
[----:B------:R-:W4:Y:S01]  /*00a0*/  S2UR UR5, SR_CTAID.Z ;  /* 0x00000000000579c3 */ /* 0x000f220000002700 */
[----:B---3--:R-:W-:-:S03]  /*00b0*/  ULEA UR7, UR4, UR7, 0x18 ;  /* 0x0000000704077291 */ /* 0x008fc6000f8ec03f */
[----:B------:R-:W-:Y:S01]  /*00c0*/  ULDC UR4, c[0x0][0x10] ;  /* 0x0000040000047ab9 */ /* 0x000fe20000000800 */
[----:B--2---:R-:W-:-:S03]  /*00d0*/  LOP3.LUT R0, R0, 0x7f, RZ, 0xc0, !PT ;  /* 0x0000007f00007812 */ /* 0x004fc600078ec0ff */
[----:B------:R-:W2:Y:S01]  /*00e0*/  S2UR UR27, SR_CTAID.X ;  /* 0x00000000001b79c3 */ /* 0x000ea20000002500 */
[----:B-1----:R-:W-:Y:S01]  /*00f0*/  VIADD R4, R10, 0xffffffff ;  /* 0xffffffff0a047836 */ /* 0x002fe20000000000 */
[C---:B------:R-:W-:Y:S02]  /*0100*/  ISETP.GE.U32.AND P0, PT, R0.reuse, 0x20, PT ;  /* 0x000000200000780c */ /* 0x040fe40003f06070 */
[C---:B------:R-:W-:Y:S02]  /*0110*/  ISETP.NE.U32.AND P2, PT, R0.reuse, RZ, PT ;  /* 0x000000ff0000720c */ /* 0x040fe40003f45070 */
[----:B------:R-:W-:Y:S02]  /*0120*/  LEA R0, R0, UR7, 0x2 ;  /* 0x0000000700007c11 */ /* 0x000fe4000f8e10ff */
[----:B------:R-:W1:Y:S07]  /*0130*/  LDC R5, c[0x0][0x228] ;  /* 0x00008a00ff057b82 */ /* 0x000e6e0000000800 */
[----:B------:R3:W-:Y:S01]  /*0140*/  @!P0 STS [R0], RZ ;  /* 0x000000ff00008388 */ /* 0x0007e20000000800 */
[----:B------:R-:W-:-:S03]  /*0150*/  NOP ;  /* 0x0000000000007918 */ /* 0x000fc60000000000 */
[----:B------:R3:W-:Y:S01]  /*0160*/  @!P2 STS [UR7+0x20], R4 ;  /* 0x00002004ff00a988 */ /* 0x0007e20008000807 */
[----:B----4-:R-:W-:-:S04]  /*0170*/  UIMAD UR4, UR5, UR4, UR32 ;  /* 0x00000004050472a4 */ /* 0x010fc8000f8e0220 */
[----:B--2---:R-:W-:-:S04]  /*0180*/  UIMAD UR4, UR4, UR6, UR27 ;  /* 0x00000006040472a4 */ /* 0x004fc8000f8e021b */
[----:B------:R-:W-:Y:S01]  /*0190*/  UIMAD UR5, UR4, 0x180, URZ ;  /* 0x00000180040578a4 */ /* 0x000fe2000f8e023f */
[----:B-1----:R-:W-:Y:S02]  /*01a0*/  VIADD R5, R5, 0xffffffff ;  /* 0xffffffff05057836 */ /* 0x002fe40000000000 */
[----:B------:R-:W-:Y:S01]  /*01b0*/  UMOV UR4, URZ ;  /* 0x0000003f00047c82 */ /* 0x000fe20008000000 */
[----:B------:R-:W-:-:S04]  /*01c0*/  UIADD3 UR20, UP0, UR5, UR24, URZ ;  /* 0x0000001805147290 */ /* 0x000fc8000ff1e03f */
[----:B------:R-:W-:Y:S01]  /*01d0*/  ULEA.HI.X.SX32 UR21, UR5, UR25, 0x1, UP0 ;  /* 0x0000001905157291 */ /* 0x000fe200080f0e3f */
[----:B---3--:R-:W-:Y:S11]  /*01e0*/  @P2 BRA `(.L_x_1) ;  /* 0x0000000000182947 */ /* 0x008ff60003800000 */
[----:B------:R-:W1:Y:S01]  /*01f0*/  LDS R2, [UR7+0x8] ;  /* 0x00000807ff027984 */ /* 0x000e620008000800 */
[----:B------:R-:W2:Y:S01]  /*0200*/  LDC.64 R6, c[0x0][0x210] ;  /* 0x00008400ff067b82 */ /* 0x000ea20000000a00 */
[----:B------:R-:W-:Y:S02]  /*0210*/  IMAD.MOV.U32 R3, RZ, RZ, 0x70 ;  /* 0x00000070ff037424 */ /* 0x000fe400078e00ff */
[----:B--2---:R2:W-:Y:S03]  /*0220*/  STS.64 [UR7], R6 ;  /* 0x00000006ff007988 */ /* 0x0045e60008000a07 */
[----:B-1----:R-:W-:-:S05]  /*0230*/  LOP3.LUT R2, R2, 0x10, R3, 0xd8, !PT ;  /* 0x0000001002027812 */ /* 0x002fca00078ed803 */
[----:B------:R2:W-:Y:S02]  /*0240*/  STS [UR7+0x8], R2 ;  /* 0x00000802ff007988 */ /* 0x0005e40008000807 */
.L_x_1:
[----:B------:R-:W-:Y:S05]  /*0250*/  BSYNC B0 ;  /* 0x0000000000007941 */ /* 0x000fea0003800000 */
.L_x_0:
[----:B------:R-:W-:Y:S04]  /*0260*/  BSSY B0, `(.L_x_2) ;  /* 0x000000a000007945 */ /* 0x000fe80003800000 */
[----:B------:R-:W-:Y:S05]  /*0270*/  @P2 BRA `(.L_x_3) ;  /* 0x0000000000202947 */ /* 0x000fea0003800000 */
[----:B--2---:R-:W1:Y:S01]  /*0280*/  LDS R2, [UR7+0x34] ;  /* 0x00003407ff027984 */ /* 0x004e620008000800 */
[----:B------:R-:W-:Y:S02]  /*0290*/  IMAD.MOV.U32 R3, RZ, RZ, 0x1f000000 ;  /* 0x1f000000ff037424 */ /* 0x000fe400078e00ff */
[----:B------:R-:W-:Y:S01]  /*02a0*/  @!P2 IMAD.MOV.U32 R6, RZ, RZ, 0xff ;  /* 0x000000ffff06a424 */ /* 0x000fe200078e00ff */
[----:B------:R-:W2:Y:S02]  /*02b0*/  @!P2 LDS R7, [UR7+0x38] ;  /* 0x00003807ff07a984 */ /* 0x000ea40008000800 */
[----:B-1----:R-:W-:Y:S02]  /*02c0*/  LOP3.LUT R2, R2, 0xff000000, R3, 0xb8, !PT ;  /* 0xff00000002027812 */ /* 0x002fe400078eb803 */
[----:B--2---:R-:W-:-:S03]  /*02d0*/  @!P2 LOP3.LUT R3, R7, 0xff, R6, 0xb8, !PT ;  /* 0x000000ff0703a812 */ /* 0x004fc600078eb806 */
[----:B------:R1:W-:Y:S04]  /*02e0*/  STS [UR7+0x34], R2 ;  /* 0x00003402ff007988 */ /* 0x0003e80008000807 */
[----:B------:R1:W-:Y:S02]  /*02f0*/  @!P2 STS [UR7+0x38], R3 ;  /* 0x00003803ff00a988 */ /* 0x0003e40008000807 */
.L_x_3:
[----:B------:R-:W-:Y:S05]  /*0300*/  BSYNC B0 ;  /* 0x0000000000007941 */ /* 0x000fea0003800000 */
.L_x_2:
[----:B------:R-:W-:Y:S04]  /*0310*/  BSSY B0, `(.L_x_4) ;  /* 0x000000a000007945 */ /* 0x000fe80003800000 */
[----:B------:R-:W-:Y:S05]  /*0320*/  @P2 BRA `(.L_x_5) ;  /* 0x0000000000202947 */ /* 0x000fea0003800000 */
[----:B-12---:R-:W1:Y:S01]  /*0330*/  LDS R2, [UR7+0x1c] ;  /* 0x00001c07ff027984 */ /* 0x006e620008000800 */
[----:B------:R-:W2:Y:S03]  /*0340*/  LDC.64 R8, c[0x0][0x238] ;  /* 0x00008e00ff087b82 */ /* 0x000ea60000000a00 */
[----:B------:R3:W-:Y:S01]  /*0350*/  STS [UR7+0x24], R5 ;  /* 0x00002405ff007988 */ /* 0x0007e20008000807 */
[--C-:B--2---:R-:W-:Y:S02]  /*0360*/  SHF.R.U32.HI R7, RZ, 0x4, R9.reuse ;  /* 0x00000004ff077819 */ /* 0x104fe40000011609 */
[----:B------:R-:W-:-:S05]  /*0370*/  SHF.R.U64 R3, R8, 0x4, R9 ;  /* 0x0000000408037819 */ /* 0x000fca0000001209 */
[----:B------:R3:W-:Y:S01]  /*0380*/  STS [UR7+0xc], R3 ;  /* 0x00000c03ff007988 */ /* 0x0007e20008000807 */
[----:B-1----:R-:W-:-:S05]  /*0390*/  LOP3.LUT R2, R2, 0xf, R7, 0xb8, !PT ;  /* 0x0000000f02027812 */ /* 0x002fca00078eb807 */
[----:B------:R3:W-:Y:S02]  /*03a0*/  STS [UR7+0x1c], R2 ;  /* 0x00001c02ff007988 */ /* 0x0007e40008000807 */
.L_x_5:
[----:B------:R-:W-:Y:S05]  /*03b0*/  BSYNC B0 ;  /* 0x0000000000007941 */ /* 0x000fea0003800000 */
.L_x_4:
[----:B------:R-:W-:Y:S04]  /*03c0*/  BSSY B1, `(.L_x_6) ;  /* 0x000001d000017945 */ /* 0x000fe80003800000 */
[----:B------:R-:W-:Y:S04]  /*03d0*/  BSSY B0, `(.L_x_7) ;  /* 0x0000018000007945 */ /* 0x000fe80003800000 */
[----:B------:R-:W-:Y:S05]  /*03e0*/  @P2 BRA `(.L_x_8) ;  /* 0x00000000001c2947 */ /* 0x000fea0003800000 */
[----:B-123--:R-:W1:Y:S02]  /*03f0*/  LDS R2, [UR7+0x34] ;  /* 0x00003407ff027984 */ /* 0x00ee640008000800 */
[----:B-1----:R-:W-:-:S05]  /*0400*/  LOP3.LUT R2, R2, 0x7, RZ, 0xb8, !PT ;  /* 0x0000000702027812 */ /* 0x002fca00078eb8ff */
[----:B------:R1:W-:Y:S01]  /*0410*/  STS [UR7+0x34], R2 ;  /* 0x00003402ff007988 */ /* 0x0003e20008000807 */
[----:B------:R-:W-:Y:S05]  /*0420*/  @P2 BRA `(.L_x_9) ;  /* 0x00000000001c2947 */ /* 0x000fea0003800000 */
[----:B-1----:R-:W1:Y:S02]  /*0430*/  LDS R2, [UR7+0x34] ;  /* 0x00003407ff027984 */ /* 0x002e640008000800 */
[----:B-1----:R-:W-:-:S05]  /*0440*/  LOP3.LUT R2, R2, 0x38, RZ, 0xb8, !PT ;  /* 0x0000003802027812 */ /* 0x002fca00078eb8ff */
[----:B------:R4:W-:Y:S02]  /*0450*/  STS [UR7+0x34], R2 ;  /* 0x00003402ff007988 */ /* 0x0009e40008000807 */
.L_x_8:
[----:B------:R-:W-:Y:S05]  /*0460*/  @P2 BRA `(.L_x_10) ;  /* 0x00000000001c2947 */ /* 0x000fea0003800000 */
[----:B-1234-:R-:W1:Y:S02]  /*0470*/  LDS R2, [UR7+0x8] ;  /* 0x00000807ff027984 */ /* 0x01ee640008000800 */
[----:B-1----:R-:W-:-:S05]  /*0480*/  LOP3.LUT R2, R2, 0x780, RZ, 0xb8, !PT ;  /* 0x0000078002027812 */ /* 0x002fca00078eb8ff */
[----:B------:R2:W-:Y:S02]  /*0490*/  STS [UR7+0x8], R2 ;  /* 0x00000802ff007988 */ /* 0x0005e40008000807 */
.L_x_9:
[----:B------:R-:W-:Y:S05]  /*04a0*/  @P2 BRA `(.L_x_11) ;  /* 0x0000000000282947 */ /* 0x000fea0003800000 */
[----:B-12---:R-:W1:Y:S02]  /*04b0*/  LDS R2, [UR7+0x8] ;  /* 0x00000807ff027984 */ /* 0x006e640008000800 */
[----:B-1----:R-:W-:-:S05]  /*04c0*/  LOP3.LUT R2, R2, 0x1800, RZ, 0xb8, !PT ;  /* 0x0000180002027812 */ /* 0x002fca00078eb8ff */
[----:B------:R1:W-:Y:S02]  /*04d0*/  STS [UR7+0x8], R2 ;  /* 0x00000802ff007988 */ /* 0x0003e40008000807 */
.L_x_10:
[----:B------:R-:W-:Y:S05]  /*04e0*/  @P2 BREAK B0 ;  /* 0x0000000000002942 */ /* 0x000fea0003800000 */
[----:B------:R-:W-:Y:S05]  /*04f0*/  @P2 BRA `(.L_x_12) ;  /* 0x0000000000242947 */ /* 0x000fea0003800000 */
[----:B-1-3--:R-:W1:Y:S01]  /*0500*/  LDS R3, [UR7+0x8] ;  /* 0x00000807ff037984 */ /* 0x00ae620008000800 */
[----:B--2-4-:R-:W-:-:S05]  /*0510*/  IMAD.MOV.U32 R2, RZ, RZ, 0x6000 ;  /* 0x00006000ff027424 */ /* 0x014fca00078e00ff */
[----:B-1----:R-:W-:-:S04]  /*0520*/  LOP3.LUT R2, R3, 0x2000, R2, 0xd8, !PT ;  /* 0x0000200003027812 */ /* 0x002fc800078ed802 */
[----:B------:R-:W-:-:S05]  /*0530*/  LOP3.LUT R2, R2, 0x400000, RZ, 0xb8, !PT ;  /* 0x0040000002027812 */ /* 0x000fca00078eb8ff */
[----:B------:R3:W-:Y:S02]  /*0540*/  STS [UR7+0x8], R2 ;  /* 0x00000802ff007988 */ /* 0x0007e40008000807 */
.L_x_11:
[----:B------:R-:W-:Y:S05]  /*0550*/  BSYNC B0 ;  /* 0x0000000000007941 */ /* 0x000fea0003800000 */
.L_x_7:
[----:B-123--:R-:W1:Y:S02]  /*0560*/  @!P2 LDS R2, [UR7+0x8] ;  /* 0x00000807ff02a984 */ /* 0x00ee640008000800 */
[----:B-1----:R-:W-:-:S05]  /*0570*/  @!P2 LOP3.LUT R2, R2, 0x8000, RZ, 0xb8, !PT ;  /* 0x000080000202a812 */ /* 0x002fca00078eb8ff */
[----:B------:R1:W-:Y:S02]  /*0580*/  @!P2 STS [UR7+0x8], R2 ;  /* 0x00000802ff00a988 */ /* 0x0003e40008000807 */
.L_x_12:
[----:B------:R-:W-:Y:S05]  /*0590*/  BSYNC B1 ;  /* 0x0000000000017941 */ /* 0x000fea0003800000 */
.L_x_6:
[----:B------:R-:W-:Y:S05]  /*05a0*/  WARPSYNC.ALL ;  /* 0x0000000000007948 */ /* 0x000fea0003800000 */
[----:B------:R-:W-:Y:S05]  /*05b0*/  @P0 BRA `(.L_x_13) ;  /* 0x0000000000280947 */ /* 0x000fea0003800000 */
[----:B-1234-:R-:W1:Y:S01]  /*05c0*/  S2R R2, SR_LANEID ;  /* 0x0000000000027919 */ /* 0x01ee620000000000 */
[----:B------:R-:W-:Y:S05]  /*05d0*/  WARPSYNC.ALL ;  /* 0x0000000000007948 */ /* 0x000fea0003800000 */
[----:B-1----:R-:W-:-:S05]  /*05e0*/  IMAD.SHL.U32 R6, R2, 0x4, RZ ;  /* 0x0000000402067824 */ /* 0x002fca00078e00ff */
[----:B------:R-:W1:Y:S01]  /*05f0*/  LDS R7, [R6+UR7] ;  /* 0x0000000706077984 */ /* 0x000e620008000800 */
[----:B------:R-:W-:-:S05]  /*0600*/  IADD3 R2, P1, R6, UR20, RZ ;  /* 0x0000001406027c10 */ /* 0x000fca000ff3e0ff */
[----:B------:R-:W-:-:S05]  /*0610*/  IMAD.X R3, RZ, RZ, UR21, P1 ;  /* 0x00000015ff037e24 */ /* 0x000fca00088e06ff */
[----:B-1----:R1:W5:Y:S01]  /*0620*/  ATOMG.E.EXCH.STRONG.GPU PT, RZ, [R2], R7 ;  /* 0x0000000702ff73a8 */ /* 0x00236200041ee100 */
[----:B------:R-:W-:-:S04]  /*0630*/  DEPBAR {5,4,3,2,1,0} ;  /* 0x0000003f0000791a */ /* 0x000fc80000000000 */
[----:B------:R1:W-:Y:S01]  /*0640*/  UTMACCTL.IV [UR20] ;  /* 0x00000000140079b9 */ /* 0x0003e20008000000 */
[----:B------:R-:W-:Y:S01]  /*0650*/  NOP ;  /* 0x0000000000007918 */ /* 0x000fe20000000000 */
.L_x_13:
[----:B------:R-:W-:Y:S05]  /*0660*/  @P0 BRA `(.L_x_14) ;  /* 0x00000000000c0947 */ /* 0x000fea0003800000 */
[----:B------:R0:W-:Y:S01]  /*0670*/  UTMACMDFLUSH ;  /* 0x00000000000079b7 */ /* 0x0001e20000000000 */
[----:B------:R-:W-:Y:S05]  /*0680*/  @P0 BRA `(.L_x_14) ;  /* 0x0000000000040947 */ /* 0x000fea0003800000 */
[----:B------:R-:W-:-:S04]  /*0690*/  DEPBAR.LE SB0, 0x0 ;  /* 0x000080000000791a */ /* 0x000fc80000000000 */
.L_x_14:
[----:B------:R-:W-:Y:S05]  /*06a0*/  WARPSYNC.ALL ;  /* 0x0000000000007948 */ /* 0x000fea0003800000 */
[----:B-----5:R-:W-:Y:S06]  /*06b0*/  BAR.SYNC.DEFER_BLOCKING 0x0 ;  /* 0x0000000000007b1d */ /* 0x020fec0000010000 */
[----:B------:R-:W-:Y:S02]  /*06c0*/  BSSY B1, `(.L_x_15) ;  /* 0x000000b000017945 */ /* 0x000fe40003800000 */
[----:B------:R-:W-:Y:S06]  /*06d0*/  BAR.SYNC.DEFER_BLOCKING 0x0 ;  /* 0x0000000000007b1d */ /* 0x000fec0000010000 */
[----:B------:R1:W-:Y:S01]  /*06e0*/  @!P0 STS [R0], RZ ;  /* 0x000000ff00008388 */ /* 0x0003e20000000800 */
[----:B------:R-:W-:Y:S01]  /*06f0*/  NOP ;  /* 0x0000000000007918 */ /* 0x000fe20000000000 */
[----:B------:R-:W-:Y:S05]  /*0700*/  @P2 BRA `(.L_x_16) ;  /* 0x0000000000182947 */ /* 0x000fea0003800000 */
[----:B-1234-:R-:W1:Y:S01]  /*0710*/  LDS R2, [UR7+0x8] ;  /* 0x00000807ff027984 */ /* 0x01ee620008000800 */
[----:B------:R-:W2:Y:S01]  /*0720*/  LDC.64 R6, c[0x0][0x218] ;  /* 0x00008600ff067b82 */ /* 0x000ea20000000a00 */
[----:B------:R-:W-:Y:S02]  /*0730*/  IMAD.MOV.U32 R3, RZ, RZ, 0x70 ;  /* 0x00000070ff037424 */ /* 0x000fe400078e00ff */
[----:B--2---:R2:W-:Y:S03]  /*0740*/  STS.64 [UR7], R6 ;  /* 0x00000006ff007988 */ /* 0x0045e60008000a07 */
[----:B-1----:R-:W-:-:S05]  /*0750*/  LOP3.LUT R2, R2, 0x10, R3, 0xd8, !PT ;  /* 0x0000001002027812 */ /* 0x002fca00078ed803 */
[----:B------:R2:W-:Y:S02]  /*0760*/  STS [UR7+0x8], R2 ;  /* 0x00000802ff007988 */ /* 0x0005e40008000807 */
.L_x_16:
[----:B-1----:R-:W-:Y:S05]  /*0770*/  BSYNC B1 ;  /* 0x0000000000017941 */ /* 0x002fea0003800000 */
.L_x_15:
[----:B------:R-:W-:Y:S04]  /*0780*/  BSSY B2, `(.L_x_17) ;  /* 0x000000f000027945 */ /* 0x000fe80003800000 */
[----:B------:R-:W-:Y:S04]  /*0790*/  BSSY B1, `(.L_x_18) ;  /* 0x000000c000017945 */ /* 0x000fe80003800000 */
[----:B------:R-:W-:Y:S05]  /*07a0*/  @P2 BRA `(.L_x_19) ;  /* 0x0000000000282947 */ /* 0x000fea0003800000 */
[----:B--234-:R-:W1:Y:S01]  /*07b0*/  LDS R2, [UR7+0x34] ;  /* 0x00003407ff027984 */ /* 0x01ce620008000800 */
[----:B------:R-:W-:Y:S01]  /*07c0*/  IMAD.MOV.U32 R3, RZ, RZ, 0x1f000000 ;  /* 0x1f000000ff037424 */ /* 0x000fe200078e00ff */
[----:B------:R-:W-:Y:S05]  /*07d0*/  @P2 BREAK B1 ;  /* 0x0000000000012942 */ /* 0x000fea0003800000 */
[----:B-1----:R-:W-:-:S05]  /*07e0*/  LOP3.LUT R2, R2, 0xff000000, R3, 0xb8, !PT ;  /* 0xff00000002027812 */ /* 0x002fca00078eb803 */
[----:B------:R1:W-:Y:S01]  /*07f0*/  STS [UR7+0x34], R2 ;  /* 0x00003402ff007988 */ /* 0x0003e20008000807 */
[----:B------:R-:W-:Y:S05]  /*0800*/  @P2 BRA `(.L_x_20) ;  /* 0x0000000000182947 */ /* 0x000fea0003800000 */
[----:B-1----:R-:W1:Y:S01]  /*0810*/  LDS R2, [UR7+0x38] ;  /* 0x00003807ff027984 */ /* 0x002e620008000800 */
[----:B------:R-:W-:-:S05]  /*0820*/  IMAD.MOV.U32 R3, RZ, RZ, 0xff ;  /* 0x000000ffff037424 */ /* 0x000fca00078e00ff */
[----:B-1----:R-:W-:-:S05]  /*0830*/  LOP3.LUT R2, R2, 0xff, R3, 0xb8, !PT ;  /* 0x000000ff02027812 */ /* 0x002fca00078eb803 */
[----:B------:R1:W-:Y:S02]  /*0840*/  STS [UR7+0x38], R2 ;  /* 0x00003802ff007988 */ /* 0x0003e40008000807 */
.L_x_19:
[----:B------:R-:W-:Y:S05]  /*0850*/  BSYNC B1 ;  /* 0x0000000000017941 */ /* 0x000fea0003800000 */
.L_x_18:
[----:B------:R1:W-:Y:S02]  /*0860*/  @!P2 STS [UR7+0x20], R4 ;  /* 0x00002004ff00a988 */ /* 0x0003e40008000807 */
.L_x_20:
[----:B------:R-:W-:Y:S05]  /*0870*/  BSYNC B2 ;  /* 0x0000000000027941 */ /* 0x000fea0003800000 */
.L_x_17:
[----:B------:R-:W-:Y:S05]  /*0880*/  WARPSYNC.ALL ;  /* 0x0000000000007948 */ /* 0x000fea0003800000 */
[----:B-1----:R-:W1:Y:S01]  /*0890*/  LDC R4, c[0x0][0x22c] ;  /* 0x00008b00ff047b82 */ /* 0x002e620000000800 */
[----:B------:R-:W-:Y:S01]  /*08a0*/  BSSY B2, `(.L_x_21) ;  /* 0x000000b000027945 */ /* 0x000fe20003800000 */
[----:B-1----:R-:W-:-:S03]  /*08b0*/  VIADD R4, R4, 0xffffffff ;  /* 0xffffffff04047836 */ /* 0x002fc60000000000 */
[----:B------:R-:W-:Y:S05]  /*08c0*/  @P2 BRA `(.L_x_22) ;  /* 0x0000000000202947 */ /* 0x000fea0003800000 */
[----:B--234-:R-:W1:Y:S01]  /*08d0*/  LDS R2, [UR7+0x1c] ;  /* 0x00001c07ff027984 */ /* 0x01ce620008000800 */
[----:B------:R-:W2:Y:S03]  /*08e0*/  LDC.64 R8, c[0x0][0x240] ;  /* 0x00009000ff087b82 */ /* 0x000ea60000000a00 */
[----:B------:R3:W-:Y:S01]  /*08f0*/  STS [UR7+0x24], R4 ;  /* 0x00002404ff007988 */ /* 0x0007e20008000807 */
[--C-:B--2---:R-:W-:Y:S02]  /*0900*/  SHF.R.U32.HI R7, RZ, 0x4, R9.reuse ;  /* 0x00000004ff077819 */ /* 0x104fe40000011609 */
[----:B------:R-:W-:-:S05]  /*0910*/  SHF.R.U64 R3, R8, 0x4, R9 ;  /* 0x0000000408037819 */ /* 0x000fca0000001209 */
[----:B------:R3:W-:Y:S01]  /*0920*/  STS [UR7+0xc], R3 ;  /* 0x00000c03ff007988 */ /* 0x0007e20008000807 */
[----:B-1----:R-:W-:-:S05]  /*0930*/  LOP3.LUT R2, R2, 0xf, R7, 0xb8, !PT ;  /* 0x0000000f02027812 */ /* 0x002fca00078eb807 */
[----:B------:R3:W-:Y:S02]  /*0940*/  STS [UR7+0x1c], R2 ;  /* 0x00001c02ff007988 */ /* 0x0007e40008000807 */
.L_x_22:
[----:B------:R-:W-:Y:S05]  /*0950*/  BSYNC B2 ;  /* 0x0000000000027941 */ /* 0x000fea0003800000 */
.L_x_21:
[----:B------:R-:W-:Y:S04]  /*0960*/  BSSY B3, `(.L_x_23) ;  /* 0x000001d000037945 */ /* 0x000fe80003800000 */
[----:B------:R-:W-:Y:S04]  /*0970*/  BSSY B2, `(.L_x_24) ;  /* 0x0000018000027945 */ /* 0x000fe80003800000 */
[----:B------:R-:W-:Y:S05]  /*0980*/  @P2 BRA `(.L_x_25) ;  /* 0x00000000001c2947 */ /* 0x000fea0003800000 */
[----:B--234-:R-:W1:Y:S02]  /*0990*/  LDS R2, [UR7+0x34] ;  /* 0x00003407ff027984 */ /* 0x01ce640008000800 */
[----:B-1----:R-:W-:-:S05]  /*09a0*/  LOP3.LUT R2, R2, 0x7, RZ, 0xb8, !PT ;  /* 0x0000000702027812 */ /* 0x002fca00078eb8ff */
[----:B------:R1:W-:Y:S01]  /*09b0*/  STS [UR7+0x34], R2 ;  /* 0x00003402ff007988 */ /* 0x0003e20008000807 */
[----:B------:R-:W-:Y:S05]  /*09c0*/  @P2 BRA `(.L_x_26) ;  /* 0x00000000001c2947 */ /* 0x000fea0003800000 */
[----:B-1----:R-:W1:Y:S02]  /*09d0*/  LDS R2, [UR7+0x34] ;  /* 0x00003407ff027984 */ /* 0x002e640008000800 */
[----:B-1----:R-:W-:-:S05]  /*09e0*/  LOP3.LUT R2, R2, 0x38, RZ, 0xb8, !PT ;  /* 0x0000003802027812 */ /* 0x002fca00078eb8ff */
[----:B------:R1:W-:Y:S02]  /*09f0*/  STS [UR7+0x34], R2 ;  /* 0x00003402ff007988 */ /* 0x0003e40008000807 */
.L_x_25:
[----:B------:R-:W-:Y:S05]  /*0a00*/  @P2 BRA `(.L_x_27) ;  /* 0x00000000001c2947 */ /* 0x000fea0003800000 */
[----:B-1234-:R-:W1:Y:S02]  /*0a10*/  LDS R2, [UR7+0x8] ;  /* 0x00000807ff027984 */ /* 0x01ee640008000800 */
[----:B-1----:R-:W-:-:S05]  /*0a20*/  LOP3.LUT R2, R2, 0x780, RZ, 0xb8, !PT ;  /* 0x0000078002027812 */ /* 0x002fca00078eb8ff */
[----:B------:R2:W-:Y:S02]  /*0a30*/  STS [UR7+0x8], R2 ;  /* 0x00000802ff007988 */ /* 0x0005e40008000807 */
.L_x_26:
[----:B------:R-:W-:Y:S05]  /*0a40*/  @P2 BRA `(.L_x_28) ;  /* 0x0000000000282947 */ /* 0x000fea0003800000 */
[----:B-12---:R-:W1:Y:S02]  /*0a50*/  LDS R2, [UR7+0x8] ;  /* 0x00000807ff027984 */ /* 0x006e640008000800 */
[----:B-1----:R-:W-:-:S05]  /*0a60*/  LOP3.LUT R2, R2, 0x1800, RZ, 0xb8, !PT ;  /* 0x0000180002027812 */ /* 0x002fca00078eb8ff */
[----:B------:R1:W-:Y:S02]  /*0a70*/  STS [UR7+0x8], R2 ;  /* 0x00000802ff007988 */ /* 0x0003e40008000807 */
.L_x_27:
[----:B------:R-:W-:Y:S05]  /*0a80*/  @P2 BREAK B2 ;  /* 0x0000000000022942 */ /* 0x000fea0003800000 */
[----:B------:R-:W-:Y:S05]  /*0a90*/  @P2 BRA `(.L_x_29) ;  /* 0x0000000000242947 */ /* 0x000fea0003800000 */
[----:B-1234-:R-:W1:Y:S01]  /*0aa0*/  LDS R2, [UR7+0x8] ;  /* 0x00000807ff027984 */ /* 0x01ee620008000800 */
[----:B------:R-:W-:-:S05]  /*0ab0*/  IMAD.MOV.U32 R3, RZ, RZ, 0x6000 ;  /* 0x00006000ff037424 */ /* 0x000fca00078e00ff */
[----:B-1----:R-:W-:-:S04]  /*0ac0*/  LOP3.LUT R2, R2, 0x2000, R3, 0xd8, !PT ;  /* 0x0000200002027812 */ /* 0x002fc800078ed803 */
[----:B------:R-:W-:-:S05]  /*0ad0*/  LOP3.LUT R2, R2, 0x400000, RZ, 0xb8, !PT ;  /* 0x0040000002027812 */ /* 0x000fca00078eb8ff */
[----:B------:R3:W-:Y:S02]  /*0ae0*/  STS [UR7+0x8], R2 ;  /* 0x00000802ff007988 */ /* 0x0007e40008000807 */
.L_x_28:
[----:B------:R-:W-:Y:S05]  /*0af0*/  BSYNC B2 ;  /* 0x0000000000027941 */ /* 0x000fea0003800000 */
.L_x_24:
[----:B-123--:R-:W1:Y:S02]  /*0b00*/  @!P2 LDS R2, [UR7+0x8] ;  /* 0x00000807ff02a984 */ /* 0x00ee640008000800 */
[----:B-1----:R-:W-:-:S05]  /*0b10*/  @!P2 LOP3.LUT R2, R2, 0x8000, RZ, 0xb8, !PT ;  /* 0x000080000202a812 */ /* 0x002fca00078eb8ff */
[----:B------:R1:W-:Y:S02]  /*0b20*/  @!P2 STS [UR7+0x8], R2 ;  /* 0x00000802ff00a988 */ /* 0x0003e40008000807 */
.L_x_29:
[----:B------:R-:W-:Y:S05]  /*0b30*/  BSYNC B3 ;  /* 0x0000000000037941 */ /* 0x000fea0003800000 */
.L_x_23:
[----:B------:R-:W-:Y:S05]  /*0b40*/  WARPSYNC.ALL ;  /* 0x0000000000007948 */ /* 0x000fea0003800000 */
[----:B------:R-:W-:-:S04]  /*0b50*/  UIADD3 UR23, UR5, 0x80, URZ ;  /* 0x0000008005177890 */ /* 0x000fc8000fffe03f */
[----:B------:R-:W-:-:S04]  /*0b60*/  UIADD3 UR22, UP0, UR23, UR24, URZ ;  /* 0x0000001817167290 */ /* 0x000fc8000ff1e03f */
[----:B------:R-:W-:Y:S01]  /*0b70*/  ULEA.HI.X.SX32 UR23, UR23, UR25, 0x1, UP0 ;  /* 0x0000001917177291 */ /* 0x000fe200080f0e3f */
[----:B------:R-:W-:Y:S11]  /*0b80*/  @P0 BRA `(.L_x_30) ;  /* 0x0000000000280947 */ /* 0x000ff60003800000 */
        /* <DEDUP_REMOVED lines=10> */
.L_x_30:
[----:B------:R-:W-:Y:S05]  /*0c30*/  @P0 BRA `(.L_x_31) ;  /* 0x00000000000c0947 */ /* 0x000fea0003800000 */
[----:B------:R0:W-:Y:S01]  /*0c40*/  UTMACMDFLUSH ;  /* 0x00000000000079b7 */ /* 0x0001e20000000000 */
[----:B------:R-:W-:Y:S05]  /*0c50*/  @P0 BRA `(.L_x_31) ;  /* 0x0000000000040947 */ /* 0x000fea0003800000 */
[----:B------:R-:W-:-:S04]  /*0c60*/  DEPBAR.LE SB0, 0x0 ;  /* 0x000080000000791a */ /* 0x000fc80000000000 */
.L_x_31:
[----:B------:R-:W-:Y:S05]  /*0c70*/  WARPSYNC.ALL ;  /* 0x0000000000007948 */ /* 0x000fea0003800000 */
[----:B-----5:R-:W-:Y:S06]  /*0c80*/  BAR.SYNC.DEFER_BLOCKING 0x0 ;  /* 0x0000000000007b1d */ /* 0x020fec0000010000 */
[----:B------:R-:W-:Y:S02]  /*0c90*/  BSSY B3, `(.L_x_32) ;  /* 0x000000b000037945 */ /* 0x000fe40003800000 */
[----:B------:R-:W-:Y:S06]  /*0ca0*/  BAR.SYNC.DEFER_BLOCKING 0x0 ;  /* 0x0000000000007b1d */ /* 0x000fec0000010000 */
[----:B------:R1:W-:Y:S01]  /*0cb0*/  @!P0 STS [R0], RZ ;  /* 0x000000ff00008388 */ /* 0x0003e20000000800 */
[----:B------:R-:W-:Y:S01]  /*0cc0*/  NOP ;  /* 0x0000000000007918 */ /* 0x000fe20000000000 */
[----:B------:R-:W-:Y:S05]  /*0cd0*/  @P2 BRA `(.L_x_33) ;  /* 0x0000000000182947 */ /* 0x000fea0003800000 */
[----:B-1----:R-:W1:Y:S01]  /*0ce0*/  LDS R0, [UR7+0x8] ;  /* 0x00000807ff007984 */ /* 0x002e620008000800 */
[----:B--2---:R-:W2:Y:S01]  /*0cf0*/  LDC.64 R6, c[0x0][0x220] ;  /* 0x00008800ff067b82 */ /* 0x004ea20000000a00 */
[----:B---3--:R-:W-:Y:S02]  /*0d00*/  IMAD.MOV.U32 R3, RZ, RZ, 0x70 ;  /* 0x00000070ff037424 */ /* 0x008fe400078e00ff */
[----:B--2---:R2:W-:Y:S03]  /*0d10*/  STS.64 [UR7], R6 ;  /* 0x00000006ff007988 */ /* 0x0045e60008000a07 */
[----:B-1----:R-:W-:-:S05]  /*0d20*/  LOP3.LUT R0, R0, 0x10, R3, 0xd8, !PT ;  /* 0x0000001000007812 */ /* 0x002fca00078ed803 */
[----:B------:R2:W-:Y:S02]  /*0d30*/  STS [UR7+0x8], R0 ;  /* 0x00000800ff007988 */ /* 0x0005e40008000807 */
.L_x_33:
[----:B-1----:R-:W-:Y:S05]  /*0d40*/  BSYNC B3 ;  /* 0x0000000000037941 */ /* 0x002fea0003800000 */
.L_x_32:
[----:B------:R-:W-:Y:S04]  /*0d50*/  BSSY B3, `(.L_x_34) ;  /* 0x0000033000037945 */ /* 0x000fe80003800000 */
[----:B------:R-:W-:Y:S04]  /*0d60*/  BSSY B4, `(.L_x_35) ;  /* 0x000002e000047945 */ /* 0x000fe80003800000 */
[----:B------:R-:W-:Y:S05]  /*0d70*/  @P2 BRA `(.L_x_36) ;  /* 0x0000000000242947 */ /* 0x000fea0003800000 */
[----:B--2---:R-:W1:Y:S01]  /*0d80*/  LDS R0, [UR7+0x34] ;  /* 0x00003407ff007984 */ /* 0x004e620008000800 */
[----:B---3--:R-:W-:-:S05]  /*0d90*/  IMAD.MOV.U32 R3, RZ, RZ, 0x7f000000 ;  /* 0x7f000000ff037424 */ /* 0x008fca00078e00ff */
[----:B-1----:R-:W-:-:S05]  /*0da0*/  LOP3.LUT R0, R0, 0xff000000, R3, 0xb8, !PT ;  /* 0xff00000000007812 */ /* 0x002fca00078eb803 */
[----:B------:R1:W-:Y:S01]  /*0db0*/  STS [UR7+0x34], R0 ;  /* 0x00003400ff007988 */ /* 0x0003e20008000807 */
[----:B------:R-:W-:Y:S05]  /*0dc0*/  @P2 BRA `(.L_x_37) ;  /* 0x0000000000182947 */ /* 0x000fea0003800000 */
[----:B-1----:R-:W1:Y:S01]  /*0dd0*/  LDS R0, [UR7+0x38] ;  /* 0x00003807ff007984 */ /* 0x002e620008000800 */
[----:B------:R-:W-:-:S05]  /*0de0*/  IMAD.MOV.U32 R3, RZ, RZ, 0xff ;  /* 0x000000ffff037424 */ /* 0x000fca00078e00ff */
[----:B-1----:R-:W-:-:S05]  /*0df0*/  LOP3.LUT R0, R0, 0xff, R3, 0xb8, !PT ;  /* 0x000000ff00007812 */ /* 0x002fca00078eb803 */
[----:B------:R1:W-:Y:S02]  /*0e00*/  STS [UR7+0x38], R0 ;  /* 0x00003800ff007988 */ /* 0x0003e40008000807 */
.L_x_36:
[----:B------:R-:W-:Y:S05]  /*0e10*/  @P2 BRA `(.L_x_38) ;  /* 0x00000000000c2947 */ /* 0x000fea0003800000 */
[----:B------:R1:W-:Y:S02]  /*0e20*/  STS [UR7+0x20], R4 ;  /* 0x00002004ff007988 */ /* 0x0003e40008000807 */
.L_x_37:
[----:B------:R-:W-:Y:S05]  /*0e30*/  @P2 BRA `(.L_x_39) ;  /* 0x0000000000242947 */ /* 0x000fea0003800000 */
[----:B------:R1:W-:Y:S02]  /*0e40*/  STS [UR7+0x24], R5 ;  /* 0x00002405ff007988 */ /* 0x0003e40008000807 */
.L_x_38:
[----:B------:R-:W-:Y:S05]  /*0e50*/  @P2 BRA `(.L_x_40) ;  /* 0x00000000002c2947 */ /* 0x000fea0003800000 */
[----:B-12---:R-:W1:Y:S01]  /*0e60*/  LDS R0, [UR7+0x1c] ;  /* 0x00001c07ff007984 */ /* 0x006e620008000800 */
[----:B---3--:R-:W2:Y:S02]  /*0e70*/  LDC.64 R4, c[0x0][0x248] ;  /* 0x00009200ff047b82 */ /* 0x008ea40000000a00 */
[--C-:B--2---:R-:W-:Y:S02]  /*0e80*/  SHF.R.U32.HI R3, RZ, 0x4, R5.reuse ;  /* 0x00000004ff037819 */ /* 0x104fe40000011605 */
[----:B----4-:R-:W-:-:S05]  /*0e90*/  SHF.R.U64 R2, R4, 0x4, R5 ;  /* 0x0000000404027819 */ /* 0x010fca0000001205 */
[----:B------:R2:W-:Y:S01]  /*0ea0*/  STS [UR7+0xc], R2 ;  /* 0x00000c02ff007988 */ /* 0x0005e20008000807 */
[----:B-1----:R-:W-:-:S05]  /*0eb0*/  LOP3.LUT R0, R0, 0xf, R3, 0xb8, !PT ;  /* 0x0000000f00007812 */ /* 0x002fca00078eb803 */
[----:B------:R2:W-:Y:S02]  /*0ec0*/  STS [UR7+0x1c], R0 ;  /* 0x00001c00ff007988 */ /* 0x0005e40008000807 */
.L_x_39:
[----:B------:R-:W-:Y:S05]  /*0ed0*/  @P2 BRA `(.L_x_41) ;  /* 0x00000000001c2947 */ /* 0x000fea0003800000 */
[----:B-12---:R-:W1:Y:S02]  /*0ee0*/  LDS R0, [UR7+0x34] ;  /* 0x00003407ff007984 */ /* 0x006e640008000800 */
[----:B-1----:R-:W-:-:S05]  /*0ef0*/  LOP3.LUT R0, R0, 0x7, RZ, 0xb8, !PT ;  /* 0x0000000700007812 */ /* 0x002fca00078eb8ff */
[----:B------:R1:W-:Y:S02]  /*0f00*/  STS [UR7+0x34], R0 ;  /* 0x00003400ff007988 */ /* 0x0003e40008000807 */
.L_x_40:
[----:B------:R-:W-:Y:S05]  /*0f10*/  @P2 BRA `(.L_x_42) ;  /* 0x00000000001c2947 */ /* 0x000fea0003800000 */
[----:B-12---:R-:W1:Y:S02]  /*0f20*/  LDS R0, [UR7+0x34] ;  /* 0x00003407ff007984 */ /* 0x006e640008000800 */
[----:B-1----:R-:W-:-:S05]  /*0f30*/  LOP3.LUT R0, R0, 0x38, RZ, 0xb8, !PT ;  /* 0x0000003800007812 */ /* 0x002fca00078eb8ff */
[----:B------:R1:W-:Y:S02]  /*0f40*/  STS [UR7+0x34], R0 ;  /* 0x00003400ff007988 */ /* 0x0003e40008000807 */
.L_x_41:
[----:B------:R-:W-:Y:S05]  /*0f50*/  @P2 BRA `(.L_x_43) ;  /* 0x00000000001c2947 */ /* 0x000fea0003800000 */
[----:B-12---:R-:W1:Y:S02]  /*0f60*/  LDS R0, [UR7+0x8] ;  /* 0x00000807ff007984 */ /* 0x006e640008000800 */
[----:B-1----:R-:W-:-:S05]  /*0f70*/  LOP3.LUT R0, R0, 0x780, RZ, 0xb8, !PT ;  /* 0x0000078000007812 */ /* 0x002fca00078eb8ff */
[----:B------:R1:W-:Y:S02]  /*0f80*/  STS [UR7+0x8], R0 ;  /* 0x00000800ff007988 */ /* 0x0003e40008000807 */
.L_x_42:
[----:B------:R-:W-:Y:S05]  /*0f90*/  @P2 BRA `(.L_x_44) ;  /* 0x0000000000282947 */ /* 0x000fea0003800000 */
[----:B-12---:R-:W1:Y:S02]  /*0fa0*/  LDS R0, [UR7+0x8] ;  /* 0x00000807ff007984 */ /* 0x006e640008000800 */
[----:B-1----:R-:W-:-:S05]  /*0fb0*/  LOP3.LUT R0, R0, 0x1800, RZ, 0xb8, !PT ;  /* 0x0000180000007812 */ /* 0x002fca00078eb8ff */
[----:B------:R1:W-:Y:S02]  /*0fc0*/  STS [UR7+0x8], R0 ;  /* 0x00000800ff007988 */ /* 0x0003e40008000807 */
.L_x_43:
[----:B------:R-:W-:Y:S05]  /*0fd0*/  @P2 BREAK B4 ;  /* 0x0000000000042942 */ /* 0x000fea0003800000 */
[----:B------:R-:W-:Y:S05]  /*0fe0*/  @P2 BRA `(.L_x_45) ;  /* 0x0000000000242947 */ /* 0x000fea0003800000 */
[----:B-12---:R-:W1:Y:S01]  /*0ff0*/  LDS R0, [UR7+0x8] ;  /* 0x00000807ff007984 */ /* 0x006e620008000800 */
[----:B---3--:R-:W-:-:S05]  /*1000*/  IMAD.MOV.U32 R3, RZ, RZ, 0x6000 ;  /* 0x00006000ff037424 */ /* 0x008fca00078e00ff */
[----:B-1----:R-:W-:-:S04]  /*1010*/  LOP3.LUT R0, R0, 0x6000, R3, 0xd8, !PT ;  /* 0x0000600000007812 */ /* 0x002fc800078ed803 */
[----:B------:R-:W-:-:S05]  /*1020*/  LOP3.LUT R0, R0, 0x400000, RZ, 0xb8, !PT ;  /* 0x0040000000007812 */ /* 0x000fca00078eb8ff */
[----:B------:R1:W-:Y:S02]  /*1030*/  STS [UR7+0x8], R0 ;  /* 0x00000800ff007988 */ /* 0x0003e40008000807 */
.L_x_44:
[----:B------:R-:W-:Y:S05]  /*1040*/  BSYNC B4 ;  /* 0x0000000000047941 */ /* 0x000fea0003800000 */
.L_x_35:
[----:B-12---:R-:W1:Y:S02]  /*1050*/  @!P2 LDS R0, [UR7+0x8] ;  /* 0x00000807ff00a984 */ /* 0x006e640008000800 */
[----:B-1----:R-:W-:-:S05]  /*1060*/  @!P2 LOP3.LUT R0, R0, 0x8000, RZ, 0xb8, !PT ;  /* 0x000080000000a812 */ /* 0x002fca00078eb8ff */
[----:B------:R1:W-:Y:S02]  /*1070*/  @!P2 STS [UR7+0x8], R0 ;  /* 0x00000800ff00a988 */ /* 0x0003e40008000807 */
.L_x_45:
[----:B------:R-:W-:Y:S05]  /*1080*/  BSYNC B3 ;  /* 0x0000000000037941 */ /* 0x000fea0003800000 */
.L_x_34:
[----:B------:R-:W-:Y:S05]  /*1090*/  WARPSYNC.ALL ;  /* 0x0000000000007948 */ /* 0x000fea0003800000 */
[----:B------:R1:W-:Y:S01]  /*10a0*/  STL [R1+0x400], RZ ;  /* 0x000400ff01007387 */ /* 0x0003e20000100800 */
[----:B------:R-:W-:Y:S01]  /*10b0*/  UIADD3 UR5, UR5, 0x100, URZ ;  /* 0x0000010005057890 */ /* 0x000fe2000fffe03f */
[----:B------:R-:W-:Y:S02]  /*10c0*/  ISETP.GE.AND P1, PT, R10, 0x1, PT ;  /* 0x000000010a00780c */ /* 0x000fe40003f26270 */
[----:B------:R-:W-:Y:S01]  /*10d0*/  CS2R R24, SRZ ;  /* 0x0000000000187805 */ /* 0x000fe2000001ff00 */
[----:B------:R1:W-:Y:S01]  /*10e0*/  STL [R1+0x404], RZ ;  /* 0x000404ff01007387 */ /* 0x0003e20000100800 */
[----:B------:R-:W-:Y:S01]  /*10f0*/  UIADD3 UR24, UP0, UR5, UR24, URZ ;  /* 0x0000001805187290 */ /* 0x000fe2000ff1e03f */
[----:B------:R-:W-:-:S02]  /*1100*/  CS2R R26, SRZ ;  /* 0x00000000001a7805 */ /* 0x000fc4000001ff00 */
[----:B------:R-:W-:Y:S01]  /*1110*/  CS2R R28, SRZ ;  /* 0x00000000001c7805 */ /* 0x000fe2000001ff00 */
[----:B------:R1:W-:Y:S01]  /*1120*/  STL [R1+0x408], RZ ;  /* 0x000408ff01007387 */ /* 0x0003e20000100800 */
[----:B------:R-:W-:Y:S01]  /*1130*/  ULEA.HI.X.SX32 UR25, UR5, UR25, 0x1, UP0 ;  /* 0x0000001905197291 */ /* 0x000fe200080f0e3f */
[----:B------:R-:W-:Y:S02]  /*1140*/  CS2R R30, SRZ ;  /* 0x00000000001e7805 */ /* 0x000fe4000001ff00 */
[----:B------:R-:W-:Y:S01]  /*1150*/  CS2R R32, SRZ ;  /* 0x0000000000207805 */ /* 0x000fe2000001ff00 */
[----:B------:R1:W-:Y:S01]  /*1160*/  STL [R1+0x40c], RZ ;  /* 0x00040cff01007387 */ /* 0x0003e20000100800 */
[----:B------:R-:W-:Y:S02]  /*1170*/  CS2R R34, SRZ ;  /* 0x0000000000227805 */ /* 0x000fe4000001ff00 */
[----:B------:R-:W-:Y:S02]  /*1180*/  CS2R R36, SRZ ;  /* 0x0000000000247805 */ /* 0x000fe4000001ff00 */
[----:B------:R-:W-:Y:S01]  /*1190*/  CS2R R38, SRZ ;  /* 0x0000000000267805 */ /* 0x000fe2000001ff00 */
[----:B------:R1:W-:Y:S01]  /*11a0*/  STL [R1+0x410], RZ ;  /* 0x000410ff01007387 */ /* 0x0003e20000100800 */
[----:B------:R-:W-:-:S02]  /*11b0*/  CS2R R40, SRZ ;  /* 0x0000000000287805 */ /* 0x000fc4000001ff00 */
        /* <DEDUP_REMOVED lines=47> */
[----:B------:R-:W-:Y:S01]  /*14b0*/  CS2R R112, SRZ ;  /* 0x0000000000707805 */ /* 0x000fe2000001ff00 */
[----:B------:R-:W-:-:S02]  /*14c0*/  IMAD.MOV.U32 R114, RZ, RZ, RZ ;  /* 0x000000ffff727224 */ /* 0x000fc400078e00ff */
[----:B------:R1:W-:Y:S04]  /*14d0*/  STL [R1+0x444], RZ ;  /* 0x000444ff01007387 */ /* 0x0003e80000100800 */
        /* <DEDUP_REMOVED lines=238> */
[----:B------:R1:W-:Y:S04]  /*23c0*/  STL [R1], RZ ;  /* 0x000000ff01007387 */ /* 0x0003e80000100800 */
        /* <DEDUP_REMOVED lines=126> */
[----:B------:R1:W-:Y:S01]  /*2bb0*/  STL [R1+0x1fc], RZ ;  /* 0x0001fcff01007387 */ /* 0x0003e20000100800 */
[----:B------:R-:W-:Y:S05]  /*2bc0*/  @P0 BRA `(.L_x_46) ;  /* 0x0000000000280947 */ /* 0x000fea0003800000 */
[----:B--234-:R-:W2:Y:S01]  /*2bd0*/  S2R R2, SR_LANEID ;  /* 0x0000000000027919 */ /* 0x01cea20000000000 */
[----:B------:R-:W-:Y:S05]  /*2be0*/  WARPSYNC.ALL ;  /* 0x0000000000007948 */ /* 0x000fea0003800000 */
[----:B--2---:R-:W-:-:S05]  /*2bf0*/  IMAD.SHL.U32 R2, R2, 0x4, RZ ;  /* 0x0000000402027824 */ /* 0x004fca00078e00ff */
[----:B-1----:R1:W2:Y:S02]  /*2c00*/  LDS R0, [R2+UR7] ;  /* 0x0000000702007984 */ /* 0x0022a40008000800 */
[----:B-1----:R-:W-:-:S05]  /*2c10*/  IADD3 R2, P3, R2, UR24, RZ ;  /* 0x0000001802027c10 */ /* 0x002fca000ff7e0ff */
[----:B------:R-:W-:-:S05]  /*2c20*/  IMAD.X R3, RZ, RZ, UR25, P3 ;  /* 0x00000019ff037e24 */ /* 0x000fca00098e06ff */
[----:B--2---:R1:W5:Y:S01]  /*2c30*/  ATOMG.E.EXCH.STRONG.GPU PT, RZ, [R2], R0 ;  /* 0x0000000002ff73a8 */ /* 0x00436200041ee100 */
[----:B------:R-:W-:-:S04]  /*2c40*/  DEPBAR {5,4,3,2,1,0} ;  /* 0x0000003f0000791a */ /* 0x000fc80000000000 */
[----:B------:R1:W-:Y:S01]  /*2c50*/  UTMACCTL.IV [UR24] ;  /* 0x00000000180079b9 */ /* 0x0003e20008000000 */
[----:B------:R-:W-:Y:S01]  /*2c60*/  NOP ;  /* 0x0000000000007918 */ /* 0x000fe20000000000 */
.L_x_46:
[----:B------:R-:W-:Y:S05]  /*2c70*/  @P0 BRA `(.L_x_47) ;  /* 0x00000000000c0947 */ /* 0x000fea0003800000 */
[----:B------:R0:W-:Y:S01]  /*2c80*/  UTMACMDFLUSH ;  /* 0x00000000000079b7 */ /* 0x0001e20000000000 */
[----:B------:R-:W-:Y:S05]  /*2c90*/  @P0 BRA `(.L_x_47) ;  /* 0x0000000000040947 */ /* 0x000fea0003800000 */
[----:B------:R-:W-:-:S04]  /*2ca0*/  DEPBAR.LE SB0, 0x0 ;  /* 0x000080000000791a */ /* 0x000fc80000000000 */
.L_x_47:
[----:B------:R-:W-:Y:S05]  /*2cb0*/  WARPSYNC.ALL ;  /* 0x0000000000007948 */ /* 0x000fea0003800000 */
[----:B-----5:R-:W-:Y:S01]  /*2cc0*/  BAR.SYNC.DEFER_BLOCKING 0x0 ;  /* 0x0000000000007b1d */ /* 0x020fe20000010000 */
[----:B------:R-:W-:Y:S01]  /*2cd0*/  USHF.L.U32 UR11, UR32, 0x8, URZ ;  /* 0x00000008200b7899 */ /* 0x000fe2000800063f */
[----:B------:R-:W-:Y:S01]  /*2ce0*/  IMAD.MOV.U32 R115, RZ, RZ, RZ ;  /* 0x000000ffff737224 */ /* 0x000fe200078e00ff */
[----:B------:R-:W-:Y:S01]  /*2cf0*/  USHF.L.U32 UR15, UR27, 0x8, URZ ;  /* 0x000000081b0f7899 */ /* 0x000fe2000800063f */
[----:B------:R-:W-:Y:S02]  /*2d00*/  CS2R R116, SRZ ;  /* 0x0000000000747805 */ /* 0x000fe4000001ff00 */
[----:B------:R-:W-:Y:S01]  /*2d10*/  CS2R R118, SRZ ;  /* 0x0000000000767805 */ /* 0x000fe2000001ff00 */
[----:B------:R-:W-:Y:S01]  /*2d20*/  VOTEU.ALL UP3, P2 ;  /* 0x00000000003f7886 */ /* 0x000fe20001060000 */
[----:B------:R-:W-:Y:S01]  /*2d30*/  UMOV UR8, 0x1 ;  /* 0x0000000100087882 */ /* 0x000fe20000000000 */
[----:B------:R-:W-:Y:S01]  /*2d40*/  VOTEU.ALL UP2, P2 ;  /* 0x00000000003f7886 */ /* 0x000fe20001040000 */
[----:B------:R-:W-:Y:S01]  /*2d50*/  VOTEU.ALL UP1, P2 ;  /* 0x00000000003f7886 */ /* 0x000fe20001020000 */
[----:B------:R-:W-:Y:S01]  /*2d60*/  VOTEU.ALL UP0, P2 ;  /* 0x00000000003f7886 */ /* 0x000fe20001000000 */
[----:B------:R-:W-:-:S04]  /*2d70*/  @!UP3 UIADD3 UR12, -UR8, 0x100000, URZ ;  /* 0x00100000080cb890 */ /* 0x000fc8000fffe13f */
[----:B------:R-:W-:Y:S02]  /*2d80*/  @!UP3 USHF.L.U32 UR13, UR12, 0xb, URZ ;  /* 0x0000000b0c0db899 */ /* 0x000fe4000800063f */
[----:B------:R-:W-:Y:S01]  /*2d90*/  @!UP3 USHF.L.U32 UR12, UR12, 0x1, URZ ;  /* 0x000000010c0cb899 */ /* 0x000fe2000800063f */
[----:B------:R-:W-:Y:S01]  /*2da0*/  CS2R R120, SRZ ;  /* 0x0000000000787805 */ /* 0x000fe2000001ff00 */
        /* <DEDUP_REMOVED lines=12> */
[----:B------:R-:W-:Y:S01]  /*2e70*/  VOTEU.ALL UP3, P2 ;  /* 0x00000000003f7886 */ /* 0x000fe20001060000 */
[----:B------:R-:W-:Y:S02]  /*2e80*/  CS2R R128, SRZ ;  /* 0x0000000000807805 */ /* 0x000fe4000001ff00 */
[----:B------:R-:W-:Y:S02]  /*2e90*/  CS2R R130, SRZ ;  /* 0x0000000000827805 */ /* 0x000fe4000001ff00 */
[----:B------:R-:W-:Y:S02]  /*2ea0*/  CS2R R132, SRZ ;  /* 0x0000000000847805 */ /* 0x000fe4000001ff00 */
[----:B------:R-:W-:Y:S01]  /*2eb0*/  CS2R R134, SRZ ;  /* 0x0000000000867805 */ /* 0x000fe2000001ff00 */
[----:B------:R-:W2:Y:S02]  /*2ec0*/  FENCE.VIEW.ASYNC.S ;  /* 0x00000000000073c6 */ /* 0x000ea40000000000 */
[----:B--2---:R2:W3:Y:S02]  /*2ed0*/  @!UP2 SYNCS.EXCH.64 URZ, [UR7+0x10000], UR12 ;  /* 0x0100000c073fa5b2 */ /* 0x0044e40008000100 */
[----:B---3--:R-:W-:Y:S01]  /*2ee0*/  BAR.SYNC.DEFER_BLOCKING 0x0 ;  /* 0x0000000000007b1d */ /* 0x008fe20000010000 */
[----:B------:R-:W-:-:S02]  /*2ef0*/  CS2R R136, SRZ ;  /* 0x0000000000887805 */ /* 0x000fc4000001ff00 */
[----:B------:R-:W-:Y:S02]  /*2f00*/  CS2R R138, SRZ ;  /* 0x00000000008a7805 */ /* 0x000fe4000001ff00 */
[----:B------:R-:W-:Y:S02]  /*2f10*/  CS2R R140, SRZ ;  /* 0x00000000008c7805 */ /* 0x000fe4000001ff00 */
[----:B------:R-:W-:Y:S02]  /*2f20*/  CS2R R142, SRZ ;  /* 0x00000000008e7805 */ /* 0x000fe4000001ff00 */
[----:B------:R-:W-:Y:S02]  /*2f30*/  CS2R R144, SRZ ;  /* 0x0000000000907805 */ /* 0x000fe4000001ff00 */
[----:B------:R-:W-:Y:S02]  /*2f40*/  CS2R R146, SRZ ;  /* 0x0000000000927805 */ /* 0x000fe4000001ff00 */
[----:B------:R-:W-:-:S02]  /*2f50*/  CS2R R148, SRZ ;  /* 0x0000000000947805 */ /* 0x000fc4000001ff00 */
[----:B------:R-:W-:Y:S01]  /*2f60*/  CS2R R150, SRZ ;  /* 0x0000000000967805 */ /* 0x000fe2000001ff00 */
[----:B------:R2:W3:Y:S02]  /*2f70*/  @!UP1 SYNCS.EXCH.64 URZ, [UR7+0x10008], UR16 ;  /* 0x01000810073f95b2 */ /* 0x0004e40008000100 */
[----:B---3--:R-:W-:Y:S06]  /*2f80*/  BAR.SYNC.DEFER_BLOCKING 0x0 ;  /* 0x0000000000007b1d */ /* 0x008fec0000010000 */
[----:B------:R2:W3:Y:S02]  /*2f90*/  @!UP0 SYNCS.EXCH.64 URZ, [UR7+0x10010], UR18 ;  /* 0x01001012073f85b2 */ /* 0x0004e40008000100 */
[----:B---3--:R-:W-:Y:S06]  /*2fa0*/  BAR.SYNC.DEFER_BLOCKING 0x0 ;  /* 0x0000000000007b1d */ /* 0x008fec0000010000 */
[----:B------:R2:W3:Y:S02]  /*2fb0*/  @!UP3 SYNCS.EXCH.64 URZ, [UR7+0x10018], UR8 ;  /* 0x01001808073fb5b2 */ /* 0x0004e40008000100 */
[----:B--2---:R-:W-:Y:S05]  /*2fc0*/  @!P1 BRA `(.L_x_48) ;  /* 0x0000004800909947 */ /* 0x004fea0003800000 */
[----:B------:R2:W-:Y:S01]  /*2fd0*/  STL [R1+0x400], RZ ;  /* 0x000400ff01007387 */ /* 0x0005e20000100800 */
[----:B------:R-:W-:Y:S02]  /*2fe0*/  CS2R R24, SRZ ;  /* 0x0000000000187805 */ /* 0x000fe4000001ff00 */
        /* <DEDUP_REMOVED lines=83> */
[----:B------:R-:W-:Y:S01]  /*3520*/  CS2R R150, SRZ ;  /* 0x0000000000967805 */ /* 0x000fe2000001ff00 */
[----:B------:R-:W-:Y:S01]  /*3530*/  UMOV UR5, URZ ;  /* 0x0000003f00057c82 */ /* 0x000fe20008000000 */
[----:B------:R-:W-:Y:S01]  /*3540*/  UMOV UR14, URZ ;  /* 0x0000003f000e7c82 */ /* 0x000fe20008000000 */
        /* <DEDUP_REMOVED lines=361> */
[----:B------:R2:W-:Y:S02]  /*4be0*/  STL [R1+0x1fc], RZ ;  /* 0x0001fcff01007387 */ /* 0x0005e40000100800 */
.L_x_50:
[----:B-1----:R-:W1:Y:S01]  /*4bf0*/  S2R R0, SR_TID.X ;  /* 0x0000000000007919 */ /* 0x002e620000002100 */
[----:B---3--:R-:W-:Y:S01]  /*4c00*/  BAR.SYNC.DEFER_BLOCKING 0x0 ;  /* 0x0000000000007b1d */ /* 0x008fe20000010000 */
[----:B------:R-:W-:Y:S02]  /*4c10*/  ELECT P0, URZ, PT ;  /* 0x00000000003f782f */ /* 0x000fe40003800000 */
[----:B------:R-:W-:Y:S01]  /*4c20*/  ELECT P1, URZ, PT ;  /* 0x00000000003f782f */ /* 0x000fe20003820000 */
[----:B------:R-:W-:Y:S02]  /*4c30*/  ULEA UR28, UR5, UR7, 0x3 ;  /* 0x00000007051c7291 */ /* 0x000fe4000f8e183f */
[----:B------:R-:W-:Y:S01]  /*4c40*/  ULEA UR12, UR5, UR7, 0xd ;  /* 0x00000007050c7291 */ /* 0x000fe2000f8e683f */
[----:B------:R-:W-:-:S03]  /*4c50*/  UMOV UR10, UR14 ;  /* 0x0000000e000a7c82 */ /* 0x000fc60008000000 */
[----:B------:R-:W-:Y:S02]  /*4c60*/  UIADD3 UR8, UR12, 0x8000, URZ ;  /* 0x000080000c087890 */ /* 0x000fe4000fffe03f */
[----:B------:R-:W-:Y:S02]  /*4c70*/  USHF.R.U32.HI UR6, URZ, 0x4, UR12 ;  /* 0x000000043f067899 */ /* 0x000fe4000801160c */
[----:B------:R-:W-:Y:S02]  /*4c80*/  USHF.R.U32.HI UR26, URZ, 0x4, UR8 ;  /* 0x000000043f1a7899 */ /* 0x000fe40008011608 */
[----:B------:R-:W-:Y:S02]  /*4c90*/  USGXT.U32 UR6, UR6, 0xe ;  /* 0x0000000e0606789a */ /* 0x000fe40008000000 */
[----:B------:R-:W-:Y:S01]  /*4ca0*/  USGXT.U32 UR26, UR26, 0xe ;  /* 0x0000000e1a1a789a */ /* 0x000fe20008000000 */
[----:B-1----:R-:W-:-:S04]  /*4cb0*/  LOP3.LUT R0, R0, 0x7f, RZ, 0xc0, !PT ;  /* 0x0000007f00007812 */ /* 0x002fc800078ec0ff */
[C---:B------:R-:W-:Y:S02]  /*4cc0*/  ISETP.LT.U32.AND P0, PT, R0.reuse, 0x20, P0 ;  /* 0x000000200000780c */ /* 0x040fe40000701070 */
[----:B------:R-:W-:Y:S01]  /*4cd0*/  ISETP.LT.U32.AND P1, PT, R0, 0x20, P1 ;  /* 0x000000200000780c */ /* 0x000fe20000f21070 */
[----:B------:R-:W-:-:S04]  /*4ce0*/  @!P2 IMAD.MOV.U32 R0, RZ, RZ, 0x4000 ;  /* 0x00004000ff00a424 */ /* 0x000fc800078e00ff */
[----:B------:R1:W-:Y:S01]  /*4cf0*/  @!P2 SYNCS.ARRIVE.TRANS64 RZ, [UR28+0x10000], R0 ;  /* 0x01000000ffffa9a7 */ /* 0x0003e2000800001c */
[----:B------:R3:W-:Y:S06]  /*4d00*/  MEMBAR.ALL.CTA ;  /* 0x0000000000007992 */ /* 0x0007ec0000008000 */
[----:B---3--:R-:W3:Y:S02]  /*4d10*/  FENCE.VIEW.ASYNC.S ;  /* 0x00000000000073c6 */ /* 0x008ee40000000000 */
[----:B---3--:R-:W-:Y:S01]  /*4d20*/  VOTEU.ANY UP0, P0 ;  /* 0x00000000003f7886 */ /* 0x008fe20000000100 */
[----:B------:R-:W-:Y:S01]  /*4d30*/  VOTEU.ANY UP2, P0 ;  /* 0x00000000003f7886 */ /* 0x000fe20000040100 */
[----:B------:R-:W-:Y:S01]  /*4d40*/  VOTEU.ANY UP1, P1 ;  /* 0x00000000003f7886 */ /* 0x000fe20000820100 */
[----:B------:R-:W-:Y:S01]  /*4d50*/  VOTEU.ANY UP3, P1 ;  /* 0x00000000003f7886 */ /* 0x000fe20000860100 */
[----:B-1----:R-:W-:Y:S01]  /*4d60*/  IMAD.U32 R0, RZ, RZ, UR4 ;  /* 0x00000004ff007e24 */ /* 0x002fe2000f8e00ff */
[----:B------:R-:W-:Y:S01]  /*4d70*/  @UP0 UIADD3 UR13, UR28, 0x10000, URZ ;  /* 0x000100001c0d0890 */ /* 0x000fe2000fffe03f */
[----:B------:R-:W-:Y:S01]  /*4d80*/  @UP0 UMOV UR16, UR20 ;  /* 0x0000001400100c82 */ /* 0x000fe20008000000 */
[----:B------:R-:W-:Y:S01]  /*4d90*/  @UP0 UMOV UR17, UR21 ;  /* 0x0000001500110c82 */ /* 0x000fe20008000000 */
[----:B------:R-:W-:Y:S01]  /*4da0*/  @UP1 UIADD3 UR9, UR28, 0x10000, URZ ;  /* 0x000100001c091890 */ /* 0x000fe2000fffe03f */
[----:B------:R-:W-:Y:S01]  /*4db0*/  SHF.L.U32 R0, R0, 0x1f, RZ ;  /* 0x0000001f00007819 */ /* 0x000fe200000006ff */
[----:B------:R-:W-:Y:S01]  /*4dc0*/  @UP1 UMOV UR18, UR22 ;  /* 0x0000001600121c82 */ /* 0x000fe20008000000 */
[----:B------:R-:W-:Y:S01]  /*4dd0*/  @UP1 UMOV UR19, UR23 ;  /* 0x0000001700131c82 */ /* 0x000fe20008000000 */
[----:B------:R-:W-:Y:S06]  /*4de0*/  BAR.SYNC.DEFER_BLOCKING 0x0 ;  /* 0x0000000000007b1d */ /* 0x000fec0000010000 */
[----:B------:R1:W-:Y:S02]  /*4df0*/  @UP2 UTMALDG.2D [UR12], [UR16] ;  /* 0x0000000c100025b4 */ /* 0x0003e40008008000 */
[----:B------:R-:W-:Y:S06]  /*4e00*/  BAR.SYNC.DEFER_BLOCKING 0x0 ;  /* 0x0000000000007b1d */ /* 0x000fec0000010000 */
[----:B------:R1:W-:Y:S02]  /*4e10*/  @UP3 UTMALDG.2D [UR8], [UR18] ;  /* 0x00000008120035b4 */ /* 0x0003e40008008000 */
[----:B------:R-:W-:Y:S06]  /*4e20*/  BAR.SYNC.DEFER_BLOCKING 0x0 ;  /* 0x0000000000007b1d */ /* 0x000fec0000010000 */
[----:B------:R-:W3:Y:S02]  /*4e30*/  SYNCS.PHASECHK.TRANS64.TRYWAIT P0, [UR28+0x10000], R0 ;  /* 0x01000000ff0075a7 */ /* 0x000ee4000800015c */
[----:B-1-3--:R-:W-:Y:S05]  /*4e40*/  @!P0 BRA `(.L_x_49) ;  /* 0x00000078003c8947 */ /* 0x00afea0003800000 */
.L_x_51:
[----:B------:R-:W-:Y:S01]  /*4e50*/  STL.64 [R1+0x6c0], R150 ;  /* 0x0006c09601007387 */ /* 0x000fe20000100a00 */
[----:B------:R-:W-:Y:S01]  /*4e60*/  UMOV UR16, UR6 ;  /* 0x0000000600107c82 */ /* 0x000fe20008000000 */
[----:B------:R-:W-:Y:S01]  /*4e70*/  UMOV UR17, 0xc0000010 ;  /* 0xc000001000117882 */ /* 0x000fe20000000000 */
[----:B------:R-:W-:Y:S01]  /*4e80*/  UMOV UR18, UR26 ;  /* 0x0000001a00127c82 */ /* 0x000fe20008000000 */
[----:B------:R-:W-:Y:S01]  /*4e90*/  STL.64 [R1+0x6b8], R148 ;  /* 0x0006b89401007387 */ /* 0x000fe20000100a00 */
[----:B------:R-:W-:Y:S01]  /*4ea0*/  UMOV UR19, 0xc0000010 ;  /* 0xc000001000137882 */ /* 0x000fe20000000000 */
[----:B------:R-:W1:Y:S02]  /*4eb0*/  LDC R0, c[0x0][0x230] ;  /* 0x00008c00ff007b82 */ /* 0x000e640000000800 */
[----:B------:R-:W-:Y:S04]  /*4ec0*/  STL.64 [R1+0x6b0], R146 ;  /* 0x0006b09201007387 */ /* 0x000fe80000100a00 */
        /* <DEDUP_REMOVED lines=10> */
[----:B------:R3:W-:Y:S04]  /*4f70*/  STL.64 [R1+0x658], R124 ;  /* 0x0006587c01007387 */ /* 0x0007e80000100a00 */
[----:B---3--:R-:W3:Y:S04]  /*4f80*/  LDL.LU.64 R124, [R1] ;  /* 0x00000000017c7983 */ /* 0x008ee80000300a00 */
[----:B------:R-:W5:Y:S04]  /*4f90*/  LDL.LU.64 R126, [R1+0x8] ;  /* 0x00000800017e7983 */ /* 0x000f680000300a00 */
[----:B------:R-:W2:Y:S04]  /*4fa0*/  LDL.LU.64 R128, [R1+0x10] ;  /* 0x0000100001807983 */ /* 0x000ea80000300a00 */
[----:B------:R-:W4:Y:S04]  /*4fb0*/  LDL.LU.64 R130, [R1+0x18] ;  /* 0x0000180001827983 */ /* 0x000f280000300a00 */
[----:B------:R-:W3:Y:S04]  /*4fc0*/  LDL.LU.64 R132, [R1+0x20] ;  /* 0x0000200001847983 */ /* 0x000ee80000300a00 */
        /* <DEDUP_REMOVED lines=9> */
[----:B-----5:R-:W-:Y:S04]  /*5060*/  STL.64 [R1+0x8c0], R150 ;  /* 0x0008c09601007387 */ /* 0x020fe80000100a00 */
[----:B---3--:R-:W-:Y:S04]  /*5070*/  STL.64 [R1+0x8b8], R148 ;  /* 0x0008b89401007387 */ /* 0x008fe80000100a00 */
[----:B----4-:R-:W-:Y:S04]  /*5080*/  STL.64 [R1+0x8b0], R146 ;  /* 0x0008b09201007387 */ /* 0x010fe80000100a00 */
[----:B--2---:R-:W-:Y:S04]  /*5090*/  STL.64 [R1+0x8a8], R144 ;  /* 0x0008a89001007387 */ /* 0x004fe80000100a00 */
        /* <DEDUP_REMOVED lines=60> */
[----:B--2---:R-:W2:Y:S04]  /*5460*/  LDL.LU.64 R24, [R1+0x200] ;  /* 0x0002000001187983 */ /* 0x004ea80000300a00 */
[----:B------:R-:W3:Y:S04]  /*5470*/  LDL.LU.64 R26, [R1+0x208] ;  /* 0x00020800011a7983 */ /* 0x000ee80000300a00 */
[----:B------:R-:W4:Y:S04]  /*5480*/  LDL.LU.64 R28, [R1+0x210] ;  /* 0x00021000011c7983 */ /* 0x000f280000300a00 */
[----:B------:R-:W5:Y:S04]  /*5490*/  LDL.LU.64 R30, [R1+0x218] ;  /* 0x00021800011e7983 */ /* 0x000f680000300a00 */
[----:B------:R-:W2:Y:S04]  /*54a0*/  LDL.LU.64 R32, [R1+0x220] ;  /* 0x0002200001207983 */ /* 0x000ea80000300a00 */
        /* <DEDUP_REMOVED lines=59> */
[----:B-----5:R-:W-:Y:S04]  /*5860*/  STL.64 [R1+0xac0], R150 ;  /* 0x000ac09601007387 */ /* 0x020fe80000100a00 */
[----:B----4-:R-:W-:Y:S04]  /*5870*/  STL.64 [R1+0xab8], R148 ;  /* 0x000ab89401007387 */ /* 0x010fe80000100a00 */
[----:B---3--:R-:W-:Y:S04]  /*5880*/  STL.64 [R1+0xab0], R146 ;  /* 0x000ab09201007387 */ /* 0x008fe80000100a00 */
        /* <DEDUP_REMOVED lines=62> */
[----:B------:R-:W2:Y:S04]  /*5c70*/  LDL.LU.64 R26, [R1+0x408] ;  /* 0x00040800011a7983 */ /* 0x000ea80000300a00 */
        /* <DEDUP_REMOVED lines=62> */
[----:B------:R-:W3:Y:S04]  /*6060*/  LDL.LU.64 R152, [R1+0x70] ;  /* 0x0000700001987983 */ /* 0x000ee80000300a00 */
        /* <DEDUP_REMOVED lines=48> */
[----:B------:R-:W3:Y:S01]  /*6370*/  LDL.LU.64 R250, [R1+0x1f8] ;  /* 0x0001f80001fa7983 */ /* 0x000ee20000300a00 */
[----:B--2---:R-:W-:-:S06]  /*6380*/  WARPGROUP.ARRIVE ;  /* 0x00000000000079c5 */ /* 0x004fcc0000000000 */
[----:B------:R-:W-:Y:S03]  /*6390*/  QGMMA.64x256x32.F32.E4M3.E4M3 R24, gdesc[UR16], R24, gsb0 ;  /* 0x03e00000101879f3 */ /* 0x000fe60008000818 */
[----:B------:R-:W-:Y:S02]  /*63a0*/  WARPGROUP.DEPBAR.LE gsb0, 0x0 ;  /* 0x00008000000079c5 */ /* 0x000fe40000010000 */
        /* <DEDUP_REMOVED lines=127> */
[----:B------:R-:W2:Y:S01]  /*6ba0*/  LDL.LU.64 R24, [R1+0x8c8] ;  /* 0x0008c80001187983 */ /* 0x000ea20000300a00 */
[----:B------:R-:W-:-:S03]  /*6bb0*/  UIADD3 UR16, UP0, UR6, 0x80, URZ ;  /* 0x0000008006107890 */ /* 0x000fc6000ff1e03f */
[----:B------:R-:W-:Y:S02]  /*6bc0*/  UMOV UR6, URZ ;  /* 0x0000003f00067c82 */ /* 0x000fe40008000000 */
[----:B------:R-:W-:Y:S01]  /*6bd0*/  UIADD3.X UR17, UR6, -0x3ffffff0, URZ, UP0, !UPT ;  /* 0xc000001006117890 */ /* 0x000fe200087fe43f */
[----:B--2---:R-:W-:-:S08]  /*6be0*/  WARPGROUP.ARRIVE ;  /* 0x00000000000079c5 */ /* 0x004fd00000000000 */
        /* <DEDUP_REMOVED lines=66> */
[----:B--2---:R-:W3:Y:S04]  /*7010*/  LDL.LU.64 R150, [R1+0x8c0] ;  /* 0x0008c00001967983 */ /* 0x004ee80000300a00 */
        /* <DEDUP_REMOVED lines=13> */
[----:B------:R-:W-:Y:S01]  /*70f0*/  UIADD3.64 UR28, UR16, 0x80, URZ ;  /* 0x00000080101c7897 */ /* 0x000fe2000fffe03f */
[----:B------:R-:W-:Y:S01]  /*7100*/  UMOV UR30, UR18 ;  /* 0x00000012001e7c82 */ /* 0x000fe20008000000 */
[----:B------:R-:W-:Y:S01]  /*7110*/  UMOV UR31, UR19 ;  /* 0x00000013001f7c82 */ /* 0x000fe20008000000 */
        /* <DEDUP_REMOVED lines=50> */
[----:B---3--:R-:W-:-:S06]  /*7440*/  WARPGROUP.ARRIVE ;  /* 0x00000000000079c5 */ /* 0x008fcc0000000000 */
[----:B------:R-:W-:Y:S03]  /*7450*/  QGMMA.64x256x32.F32.E4M3.E4M3 R124, gdesc[UR28], R124, gsb0 ;  /* 0x03e000001c7c79f3 */ /* 0x000fe6000800087c */
[----:B------:R-:W-:Y:S02]  /*7460*/  WARPGROUP.DEPBAR.LE gsb0, 0x0 ;  /* 0x00008000000079c5 */ /* 0x000fe40000010000 */
[----:B------:R-:W-:Y:S04]  /*7470*/  STL.64 [R1], R124 ;  /* 0x0000007c01007387 */ /* 0x000fe80000100a00 */
        /* <DEDUP_REMOVED lines=63> */
[----:B---3--:R-:W2:Y:S04]  /*7870*/  LDL.LU.64 R150, [R1+0x6c0] ;  /* 0x0006c00001967983 */ /* 0x008ea80000300a00 */
        /* <DEDUP_REMOVED lines=13> */
[----:B------:R-:W-:-:S02]  /*7950*/  UIADD3.64 UR16, UR16, 0x100, URZ ;  /* 0x0000010010107897 */ /* 0x000fc4000fffe03f */
[----:B------:R-:W-:Y:S02]  /*7960*/  UIADD3 UR14, UR14, 0x20, URZ ;  /* 0x000000200e0e7890 */ /* 0x000fe4000fffe03f */
[----:B------:R-:W-:-:S04]  /*7970*/  UIADD3 UR5, UR5, 0x1, URZ ;  /* 0x0000000105057890 */ /* 0x000fc8000fffe03f */
[----:B-1----:R-:W-:Y:S01]  /*7980*/  ISETP.LE.AND P0, PT, R0, UR14, PT ;  /* 0x0000000e00007c0c */ /* 0x002fe2000bf03270 */
[----:B------:R-:W-:-:S04]  /*7990*/  UISETP.NE.U32.AND UP0, UPT, UR5, 0x4, UPT ;  /* 0x000000040500788c */ /* 0x000fc8000bf05070 */
[----:B------:R-:W-:Y:S02]  /*79a0*/  USEL UR6, URZ, 0x1, UP0 ;  /* 0x000000013f067887 */ /* 0x000fe40008000000 */
[----:B------:R-:W-:Y:S02]  /*79b0*/  USEL UR5, UR5, URZ, UP0 ;  /* 0x0000003f05057287 */ /* 0x000fe40008000000 */
[----:B------:R-:W-:Y:S01]  /*79c0*/  ULOP3.LUT UR4, UR4, UR6, URZ, 0x3c, !UPT ;  /* 0x0000000604047292 */ /* 0x000fe2000f8e3c3f */
[----:B--2---:R-:W-:-:S06]  /*79d0*/  WARPGROUP.ARRIVE ;  /* 0x00000000000079c5 */ /* 0x004fcc0000000000 */
[----:B------:R-:W-:Y:S03]  /*79e0*/  QGMMA.64x256x32.F32.E4M3.E4M3 R24, gdesc[UR16], R24, gsb0 ;  /* 0x03e00000101879f3 */ /* 0x000fe60008000818 */
[----:B------:R-:W-:Y:S02]  /*79f0*/  WARPGROUP.DEPBAR.LE gsb0, 0x0 ;  /* 0x00008000000079c5 */ /* 0x000fe40000010000 */
[----:B----4-:R-:W-:Y:S05]  /*7a00*/  @!P0 BRA `(.L_x_50) ;  /* 0xffffffd000788947 */ /* 0x010fea000383ffff */
.L_x_48:
[----:B------:R-:W2:Y:S04]  /*7a10*/  LDL.LU R158, [R1+0x430] ;  /* 0x00043000019e7983 */ /* 0x000ea80000300800 */
[----:B------:R-:W5:Y:S04]  /*7a20*/  LDL.LU R157, [R1+0x434] ;  /* 0x00043400019d7983 */ /* 0x000f680000300800 */
        /* <DEDUP_REMOVED lines=24> */
[----:B-1----:R-:W5:Y:S04]  /*7bb0*/  LDL.LU R4, [R1+0x498] ;  /* 0x0004980001047983 */ /* 0x002f680000300800 */
[----:B------:R-:W5:Y:S04]  /*7bc0*/  LDL.LU R3, [R1+0x49c] ;  /* 0x00049c0001037983 */ /* 0x000f680000300800 */
[----:B----4-:R-:W4:Y:S04]  /*7bd0*/  LDL.LU R2, [R1+0x4a0] ;  /* 0x0004a00001027983 */ /* 0x010f280000300800 */
[----:B------:R-:W4:Y:S04]  /*7be0*/  LDL.LU R0, [R1+0x4a4] ;  /* 0x0004a40001007983 */ /* 0x000f280000300800 */
[----:B------:R-:W4:Y:S04]  /*7bf0*/  LDL.LU R160, [R1+0x400] ;  /* 0x0004000001a07983 */ /* 0x000f280000300800 */
[----:B------:R-:W4:Y:S04]  /*7c00*/  LDL.LU R159, [R1+0x404] ;  /* 0x00040400019f7983 */ /* 0x000f280000300800 */
[----:B------:R4:W-:Y:S04]  /*7c10*/  STL [R1+0x754], R88 ;  /* 0x0007545801007387 */ /* 0x0009e80000100800 */
[----:B------:R-:W-:Y:S04]  /*7c20*/  STL [R1+0x750], R89 ;  /* 0x0007505901007387 */ /* 0x000fe80000100800 */
[----:B------:R1:W-:Y:S04]  /*7c30*/  STL [R1+0x74c], R90 ;  /* 0x00074c5a01007387 */ /* 0x0003e80000100800 */
[----:B------:R-:W-:Y:S04]  /*7c40*/  STL [R1+0x748], R91 ;  /* 0x0007485b01007387 */ /* 0x000fe80000100800 */
        /* <DEDUP_REMOVED lines=59> */
[----:B------:R-:W-:Y:S01]  /*8000*/  STL [R1+0x658], R151 ;  /* 0x0006589701007387 */ /* 0x000fe20000100800 */
[----:B------:R-:W-:-:S02]  /*8010*/  F2FP.SATFINITE.E4M3.F32.PACK_AB_MERGE_C R32, R33, R32, RZ ;  /* 0x000000202120723e */ /* 0x000fc400048070ff */
[----:B------:R-:W-:Y:S01]  /*8020*/  F2FP.SATFINITE.E4M3.F32.PACK_AB_MERGE_C R34, R35, R34, RZ ;  /* 0x000000222322723e */ /* 0x000fe200048070ff */
[----:B---3--:R-:W-:Y:S01]  /*8030*/  BAR.SYNC.DEFER_BLOCKING 0x0 ;  /* 0x0000000000007b1d */ /* 0x008fe20000010000 */
[----:B--2---:R-:W-:Y:S02]  /*8040*/  IMAD.MOV.U32 R190, RZ, RZ, R158 ;  /* 0x000000ffffbe7224 */ /* 0x004fe400078e009e */
[----:B-----5:R-:W-:Y:S02]  /*8050*/  IMAD.MOV.U32 R189, RZ, RZ, R157 ;  /* 0x000000ffffbd7224 */ /* 0x020fe400078e009d */
[----:B------:R-:W-:Y:S02]  /*8060*/  IMAD.MOV.U32 R188, RZ, RZ, R156 ;  /* 0x000000ffffbc7224 */ /* 0x000fe400078e009c */
[----:B------:R-:W-:Y:S01]  /*8070*/  IMAD.MOV.U32 R187, RZ, RZ, R155 ;  /* 0x000000ffffbb7224 */ /* 0x000fe200078e009b */
[----:B----4-:R-:W-:Y:S01]  /*8080*/  F2FP.SATFINITE.E4M3.F32.PACK_AB_MERGE_C R88, R159, R160, RZ ;  /* 0x000000a09f58723e */ /* 0x010fe200048070ff */
[----:B------:R-:W-:Y:S01]  /*8090*/  IMAD.MOV.U32 R186, RZ, RZ, R154 ;  /* 0x000000ffffba7224 */ /* 0x000fe200078e009a */
[----:B------:R-:W-:Y:S01]  /*80a0*/  F2FP.SATFINITE.E4M3.F32.PACK_AB_MERGE_C R36, R37, R36, RZ ;  /* 0x000000242524723e */ /* 0x000fe200048070ff */
[----:B------:R-:W-:Y:S01]  /*80b0*/  IMAD.MOV.U32 R185, RZ, RZ, R153 ;  /* 0x000000ffffb97224 */ /* 0x000fe200078e0099 */
[----:B------:R-:W-:Y:S01]  /*80c0*/  F2FP.SATFINITE.E4M3.F32.PACK_AB_MERGE_C R38, R39, R38, RZ ;  /* 0x000000262726723e */ /* 0x000fe200048070ff */
[----:B------:R2:W-:Y:S01]  /*80d0*/  STL [R1+0x654], R88 ;  /* 0x0006545801007387 */ /* 0x0005e20000100800 */
[----:B------:R-:W-:Y:S01]  /*80e0*/  IMAD.MOV.U32 R184, RZ, RZ, R152 ;  /* 0x000000ffffb87224 */ /* 0x000fe200078e0098 */
[----:B------:R-:W-:Y:S01]  /*80f0*/  F2FP.SATFINITE.E4M3.F32.PACK_AB_MERGE_C R40, R41, R40, RZ ;  /* 0x000000282928723e */ /* 0x000fe200048070ff */
[----:B------:R-:W-:Y:S01]  /*8100*/  IMAD.MOV.U32 R183, RZ, RZ, R23 ;  /* 0x000000ffffb77224 */ /* 0x000fe200078e0017 */
[----:B------:R-:W2:Y:S01]  /*8110*/  LDL.LU R160, [R1+0x408] ;  /* 0x0004080001a07983 */ /* 0x000ea20000300800 */
[----:B------:R-:W-:Y:S01]  /*8120*/  IMAD.MOV.U32 R182, RZ, RZ, R22 ;  /* 0x000000ffffb67224 */ /* 0x000fe200078e0016 */
[----:B------:R-:W-:Y:S01]  /*8130*/  F2FP.SATFINITE.E4M3.F32.PACK_AB_MERGE_C R42, R43, R42, RZ ;  /* 0x0000002a2b2a723e */ /* 0x000fe200048070ff */
[----:B------:R-:W-:Y:S01]  /*8140*/  IMAD.MOV.U32 R181, RZ, RZ, R21 ;  /* 0x000000ffffb57224 */ /* 0x000fe200078e0015 */
[----:B------:R-:W2:Y:S01]  /*8150*/  LDL.LU R159, [R1+0x40c] ;  /* 0x00040c00019f7983 */ /* 0x000ea20000300800 */
[----:B------:R-:W-:Y:S01]  /*8160*/  IMAD.MOV.U32 R180, RZ, RZ, R20 ;  /* 0x000000ffffb47224 */ /* 0x000fe200078e0014 */
[----:B------:R-:W-:Y:S01]  /*8170*/  F2FP.SATFINITE.E4M3.F32.PACK_AB_MERGE_C R44, R45, R44, RZ ;  /* 0x0000002c2d2c723e */ /* 0x000fe200048070ff */
[----:B------:R-:W-:Y:S01]  /*8180*/  IMAD.MOV.U32 R179, RZ, RZ, R19 ;  /* 0x000000ffffb37224 */ /* 0x000fe200078e0013 */
[----:B------:R-:W-:Y:S01]  /*8190*/  F2FP.SATFINITE.E4M3.F32.PACK_AB_MERGE_C R46, R47, R46, RZ ;  /* 0x0000002e2f2e723e */ /* 0x000fe200048070ff */
[----:B------:R-:W-:Y:S01]  /*81a0*/  IMAD.MOV.U32 R178, RZ, RZ, R18 ;  /* 0x000000ffffb27224 */ /* 0x000fe200078e0012 */
[----:B------:R-:W3:Y:S01]  /*81b0*/  @!P2 SYNCS.CCTL.IV [UR7+0x10000] ;  /* 0x01000000ff00a9b1 */ /* 0x000ee20008000007 */
[----:B------:R-:W-:-:S02]  /*81c0*/  IMAD.MOV.U32 R177, RZ, RZ, R17 ;  /* 0x000000ffffb17224 */ /* 0x000fc400078e0011 */
[----:B------:R-:W-:Y:S02]  /*81d0*/  IMAD.MOV.U32 R176, RZ, RZ, R16 ;  /* 0x000000ffffb07224 */ /* 0x000fe400078e0010 */
[----:B------:R-:W-:Y:S02]  /*81e0*/  IMAD.MOV.U32 R175, RZ, RZ, R15 ;  /* 0x000000ffffaf7224 */ /* 0x000fe400078e000f */
[----:B------:R-:W-:Y:S02]  /*81f0*/  IMAD.MOV.U32 R174, RZ, RZ, R14 ;  /* 0x000000ffffae7224 */ /* 0x000fe400078e000e */
[----:B------:R-:W-:Y:S02]  /*8200*/  IMAD.MOV.U32 R173, RZ, RZ, R13 ;  /* 0x000000ffffad7224 */ /* 0x000fe400078e000d */
[----:B------:R-:W-:Y:S02]  /*8210*/  IMAD.MOV.U32 R172, RZ, RZ, R12 ;  /* 0x000000ffffac7224 */ /* 0x000fe400078e000c */
        /* <DEDUP_REMOVED lines=10> */
[----:B------:R-:W-:Y:S01]  /*82c0*/  IMAD.MOV.U32 R161, RZ, RZ, R0 ;  /* 0x000000ffffa17224 */ /* 0x000fe200078e0000 */
[----:B-1----:R-:W-:Y:S01]  /*82d0*/  F2FP.SATFINITE.E4M3.F32.PACK_AB_MERGE_C R90, R187, R188, RZ ;  /* 0x000000bcbb5a723e */ /* 0x002fe200048070ff */
[----:B---3--:R-:W-:Y:S01]  /*82e0*/  BAR.SYNC.DEFER_BLOCKING 0x0 ;  /* 0x0000000000007b1d */ /* 0x008fe20000010000 */
[----:B------:R-:W-:Y:S02]  /*82f0*/  F2FP.SATFINITE.E4M3.F32.PACK_AB_MERGE_C R89, R185, R186, RZ ;  /* 0x000000bab959723e */ /* 0x000fe400048070ff */
[----:B------:R-:W-:-:S02]  /*8300*/  F2FP.SATFINITE.E4M3.F32.PACK_AB_MERGE_C R56, R57, R56, RZ ;  /* 0x000000383938723e */ /* 0x000fc400048070ff */
[----:B--2---:R-:W-:Y:S01]  /*8310*/  F2FP.SATFINITE.E4M3.F32.PACK_AB_MERGE_C R88, R159, R160, RZ ;  /* 0x000000a09f58723e */ /* 0x004fe200048070ff */
[----:B------:R-:W1:Y:S01]  /*8320*/  @!P2 SYNCS.CCTL.IV [UR7+0x10008] ;  /* 0x01000800ff00a9b1 */ /* 0x000e620008000007 */
[----:B------:R-:W2:Y:S03]  /*8330*/  S2R R57, SR_TID.X ;  /* 0x0000000000397919 */ /* 0x000ea60000002100 */
[----:B------:R3:W-:Y:S04]  /*8340*/  STL [R1+0x650], R88 ;  /* 0x0006505801007387 */ /* 0x0007e80000100800 */
[----:B------:R-:W3:Y:S04]  /*8350*/  LDL.LU R160, [R1+0x410] ;  /* 0x0004100001a07983 */ /* 0x000ee80000300800 */
[----:B------:R-:W3:Y:S01]  /*8360*/  LDL.LU R159, [R1+0x414] ;  /* 0x00041400019f7983 */ /* 0x000ee20000300800 */
[----:B-1----:R-:W-:Y:S01]  /*8370*/  BAR.SYNC.DEFER_BLOCKING 0x0 ;  /* 0x0000000000007b1d */ /* 0x002fe20000010000 */
[----:B------:R-:W-:-:S02]  /*8380*/  F2FP.SATFINITE.E4M3.F32.PACK_AB_MERGE_C R24, R25, R24, RZ ;  /* 0x000000181918723e */ /* 0x000fc400048070ff */
[----:B---3--:R-:W-:-:S03]  /*8390*/  F2FP.SATFINITE.E4M3.F32.PACK_AB_MERGE_C R88, R159, R160, RZ ;  /* 0x000000a09f58723e */ /* 0x008fc600048070ff */
[----:B------:R-:W1:Y:S02]  /*83a0*/  @!P2 SYNCS.CCTL.IV [UR7+0x10010] ;  /* 0x01001000ff00a9b1 */ /* 0x000e640008000007 */
[----:B-1----:R-:W-:Y:S06]  /*83b0*/  BAR.SYNC.DEFER_BLOCKING 0x0 ;  /* 0x0000000000007b1d */ /* 0x002fec0000010000 */
[----:B------:R1:W-:Y:S04]  /*83c0*/  STL [R1+0x64c], R88 ;  /* 0x00064c5801007387 */ /* 0x0003e80000100800 */
[----:B------:R-:W1:Y:S04]  /*83d0*/  LDL.LU R160, [R1+0x418] ;  /* 0x0004180001a07983 */ /* 0x000e680000300800 */
[----:B------:R-:W1:Y:S01]  /*83e0*/  LDL.LU R159, [R1+0x41c] ;  /* 0x00041c00019f7983 */ /* 0x000e620000300800 */
[----:B------:R-:W-:Y:S01]  /*83f0*/  F2FP.SATFINITE.E4M3.F32.PACK_AB_MERGE_C R28, R29, R28, RZ ;  /* 0x0000001c1d1c723e */ /* 0x000fe200048070ff */
[----:B--2---:R-:W-:Y:S01]  /*8400*/  IMAD.SHL.U32 R25, R57, 0x40, RZ ;  /* 0x0000004039197824 */ /* 0x004fe200078e00ff */
[----:B------:R-:W-:-:S02]  /*8410*/  F2FP.SATFINITE.E4M3.F32.PACK_AB_MERGE_C R26, R27, R26, RZ ;  /* 0x0000001a1b1a723e */ /* 0x000fc400048070ff */
[----:B------:R-:W-:Y:S02]  /*8420*/  F2FP.SATFINITE.E4M3.F32.PACK_AB_MERGE_C R52, R53, R52, RZ ;  /* 0x000000343534723e */ /* 0x000fe400048070ff */
[----:B------:R-:W-:Y:S01]  /*8430*/  F2FP.SATFINITE.E4M3.F32.PACK_AB_MERGE_C R54, R55, R54, RZ ;  /* 0x000000363736723e */ /* 0x000fe200048070ff */
[----:B------:R-:W2:Y:S01]  /*8440*/  @!P2 SYNCS.CCTL.IV [UR7+0x10018] ;  /* 0x01001800ff00a9b1 */ /* 0x000ea20008000007 */
[----:B-1----:R-:W-:-:S05]  /*8450*/  F2FP.SATFINITE.E4M3.F32.PACK_AB_MERGE_C R88, R159, R160, RZ ;  /* 0x000000a09f58723e */ /* 0x002fca00048070ff */
[----:B------:R1:W-:Y:S04]  /*8460*/  STL [R1+0x648], R88 ;  /* 0x0006485801007387 */ /* 0x0003e80000100800 */
[----:B------:R-:W1:Y:S04]  /*8470*/  LDL.LU R160, [R1+0x420] ;  /* 0x0004200001a07983 */ /* 0x000e680000300800 */
[----:B------:R-:W1:Y:S02]  /*8480*/  LDL.LU R159, [R1+0x424] ;  /* 0x00042400019f7983 */ /* 0x000e640000300800 */
[----:B-1----:R-:W-:-:S05]  /*8490*/  F2FP.SATFINITE.E4M3.F32.PACK_AB_MERGE_C R88, R159, R160, RZ ;  /* 0x000000a09f58723e */ /* 0x002fca00048070ff */
[----:B------:R1:W-:Y:S04]  /*84a0*/  STL [R1+0x644], R88 ;  /* 0x0006445801007387 */ /* 0x0003e80000100800 */
[----:B------:R-:W1:Y:S04]  /*84b0*/  LDL.LU R160, [R1+0x428] ;  /* 0x0004280001a07983 */ /* 0x000e680000300800 */
[----:B------:R-:W1:Y:S02]  /*84c0*/  LDL.LU R159, [R1+0x42c] ;  /* 0x00042c00019f7983 */ /* 0x000e640000300800 */
[----:B-1----:R-:W-:-:S05]  /*84d0*/  F2FP.SATFINITE.E4M3.F32.PACK_AB_MERGE_C R88, R159, R160, RZ ;  /* 0x000000a09f58723e */ /* 0x002fca00048070ff */
[----:B------:R1:W-:Y:S04]  /*84e0*/  STL [R1+0x640], R88 ;  /* 0x0006405801007387 */ /* 0x0003e80000100800 */
[----:B------:R-:W3:Y:S04]  /*84f0*/  LDL.LU R160, [R1+0x4a8] ;  /* 0x0004a80001a07983 */ /* 0x000ee80000300800 */
[----:B------:R-:W3:Y:S04]  /*8500*/  LDL.LU R159, [R1+0x4ac] ;  /* 0x0004ac00019f7983 */ /* 0x000ee80000300800 */
[----:B------:R-:W4:Y:S04]  /*8510*/  LDL.LU R158, [R1+0x4b0] ;  /* 0x0004b000019e7983 */ /* 0x000f280000300800 */
[----:B------:R-:W4:Y:S04]  /*8520*/  LDL.LU R157, [R1+0x4b4] ;  /* 0x0004b400019d7983 */ /* 0x000f280000300800 */
[----:B------:R-:W5:Y:S04]  /*8530*/  LDL.LU R156, [R1+0x4b8] ;  /* 0x0004b800019c7983 */ /* 0x000f680000300800 */
[----:B------:R-:W5:Y:S04]  /*8540*/  LDL.LU R155, [R1+0x4bc] ;  /* 0x0004bc00019b7983 */ /* 0x000f680000300800 */
[----:B------:R-:W2:Y:S04]  /*8550*/  LDL.LU R154, [R1+0x4c0] ;  /* 0x0004c000019a7983 */ /* 0x000ea80000300800 */
        /* <DEDUP_REMOVED lines=24> */
[----:B------:R-:W2:Y:S01]  /*86e0*/  LDL.LU R0, [R1+0x524] ;  /* 0x0005240001007983 */ /* 0x000ea20000300800 */
[----:B-1----:R-:W-:-:S05]  /*86f0*/  F2FP.SATFINITE.E4M3.F32.PACK_AB_MERGE_C R88, R189, R190, RZ ;  /* 0x000000bebd58723e */ /* 0x002fca00048070ff */
[----:B------:R1:W-:Y:S04]  /*8700*/  STL [R1+0x63c], R88 ;  /* 0x00063c5801007387 */ /* 0x0003e80000100800 */
[----:B------:R1:W-:Y:S04]  /*8710*/  STL [R1+0x638], R90 ;  /* 0x0006385a01007387 */ /* 0x0003e80000100800 */
[----:B------:R1:W-:Y:S02]  /*8720*/  STL [R1+0x634], R89 ;  /* 0x0006345901007387 */ /* 0x0003e40000100800 */
[----:B-1----:R-:W-:-:S02]  /*8730*/  F2FP.SATFINITE.E4M3.F32.PACK_AB_MERGE_C R88, R183, R184, RZ ;  /* 0x000000b8b758723e */ /* 0x002fc400048070ff */
[----:B------:R-:W-:-:S03]  /*8740*/  F2FP.SATFINITE.E4M3.F32.PACK_AB_MERGE_C R90, R181, R182, RZ ;  /* 0x000000b6b55a723e */ /* 0x000fc600048070ff */
[----:B------:R1:W-:Y:S01]  /*8750*/  STL [R1+0x630], R88 ;  /* 0x0006305801007387 */ /* 0x0003e20000100800 */
[----:B------:R-:W-:-:S03]  /*8760*/  F2FP.SATFINITE.E4M3.F32.PACK_AB_MERGE_C R89, R179, R180, RZ ;  /* 0x000000b4b359723e */ /* 0x000fc600048070ff */
[----:B------:R1:W-:Y:S04]  /*8770*/  STL [R1+0x62c], R90 ;  /* 0x00062c5a01007387 */ /* 0x0003e80000100800 */
[----:B------:R1:W-:Y:S02]  /*8780*/  STL [R1+0x628], R89 ;  /* 0x0006285901007387 */ /* 0x0003e40000100800 */
[----:B-1----:R-:W-:Y:S02]  /*8790*/  F2FP.SATFINITE.E4M3.F32.PACK_AB_MERGE_C R88, R177, R178, RZ ;  /* 0x000000b2b158723e */ /* 0x002fe400048070ff */
        /* <DEDUP_REMOVED lines=16> */
[----:B------:R5:W-:Y:S01]  /*88a0*/  STL [R1+0x604], R89 ;  /* 0x0006045901007387 */ /* 0x000be20000100800 */
[----:B---3--:R-:W-:-:S05]  /*88b0*/  F2FP.SATFINITE.E4M3.F32.PACK_AB_MERGE_C R88, R159, R160, RZ ;  /* 0x000000a09f58723e */ /* 0x008fca00048070ff */
[----:B------:R2:W-:Y:S01]  /*88c0*/  STL [R1+0x4ac], R88 ;  /* 0x0004ac5801007387 */ /* 0x0005e20000100800 */
[----:B----4-:R-:W-:-:S05]  /*88d0*/  F2FP.SATFINITE.E4M3.F32.PACK_AB_MERGE_C R90, R157, R158, RZ ;  /* 0x0000009e9d5a723e */ /* 0x010fca00048070ff */
[----:B------:R-:W-:Y:S01]  /*88e0*/  STL [R1+0x4a8], R90 ;  /* 0x0004a85a01007387 */ /* 0x000fe20000100800 */
[----:B-----5:R-:W-:-:S05]  /*88f0*/  F2FP.SATFINITE.E4M3.F32.PACK_AB_MERGE_C R89, R155, R156, RZ ;  /* 0x0000009c9b59723e */ /* 0x020fca00048070ff */
[----:B------:R-:W-:Y:S01]  /*8900*/  STL [R1+0x4a4], R89 ;  /* 0x0004a45901007387 */ /* 0x000fe20000100800 */
[----:B--2---:R-:W-:-:S05]  /*8910*/  F2FP.SATFINITE.E4M3.F32.PACK_AB_MERGE_C R88, R153, R154, RZ ;  /* 0x0000009a9958723e */ /* 0x004fca00048070ff */
[----:B------:R-:W-:Y:S01]  /*8920*/  STL [R1+0x4a0], R88 ;  /* 0x0004a05801007387 */ /* 0x000fe20000100800 */
[----:B------:R-:W-:-:S05]  /*8930*/  F2FP.SATFINITE.E4M3.F32.PACK_AB_MERGE_C R23, R23, R152, RZ ;  /* 0x000000981717723e */ /* 0x000fca00048070ff */
[----:B------:R1:W-:Y:S01]  /*8940*/  STL [R1+0x49c], R23 ;  /* 0x00049c1701007387 */ /* 0x0003e20000100800 */
        /* <DEDUP_REMOVED lines=18> */
[----:B------:R-:W-:-:S03]  /*8a70*/  F2FP.SATFINITE.E4M3.F32.PACK_AB_MERGE_C R3, R3, R4, RZ ;  /* 0x000000040303723e */ /* 0x000fc600048070ff */
[----:B------:R-:W5:Y:S04]  /*8a80*/  LDL.LU R190, [R1+0x528] ;  /* 0x0005280001be7983 */ /* 0x000f680000300800 */
[----:B------:R5:W-:Y:S01]  /*8a90*/  STL [R1+0x474], R3 ;  /* 0x0004740301007387 */ /* 0x000be20000100800 */
[----:B------:R-:W-:-:S03]  /*8aa0*/  F2FP.SATFINITE.E4M3.F32.PACK_AB_MERGE_C R0, R0, R2, RZ ;  /* 0x000000020000723e */ /* 0x000fc600048070ff */
[----:B------:R-:W5:Y:S04]  /*8ab0*/  LDL.LU R189, [R1+0x52c] ;  /* 0x00052c0001bd7983 */ /* 0x000f680000300800 */
[----:B------:R5:W-:Y:S04]  /*8ac0*/  STL [R1+0x470], R0 ;  /* 0x0004700001007387 */ /* 0x000be80000100800 */
        /* <DEDUP_REMOVED lines=39> */
[----:B--2---:R-:W2:Y:S04]  /*8d40*/  LDL.LU R21, [R1+0x5cc] ;  /* 0x0005cc0001157983 */ /* 0x004ea80000300800 */
[----:B------:R-:W2:Y:S04]  /*8d50*/  LDL.LU R20, [R1+0x5d0] ;  /* 0x0005d00001147983 */ /* 0x000ea80000300800 */
[----:B---3--:R-:W3:Y:S04]  /*8d60*/  LDL.LU R19, [R1+0x5d4] ;  /* 0x0005d40001137983 */ /* 0x008ee80000300800 */
[----:B------:R-:W3:Y:S04]  /*8d70*/  LDL.LU R18, [R1+0x5d8] ;  /* 0x0005d80001127983 */ /* 0x000ee80000300800 */
[----:B----4-:R-:W4:Y:S04]  /*8d80*/  LDL.LU R17, [R1+0x5dc] ;  /* 0x0005dc0001117983 */ /* 0x010f280000300800 */
[----:B------:R-:W4:Y:S04]  /*8d90*/  LDL.LU R16, [R1+0x5e0] ;  /* 0x0005e00001107983 */ /* 0x000f280000300800 */
[----:B-----5:R-:W5:Y:S04]  /*8da0*/  LDL.LU R15, [R1+0x5e4] ;  /* 0x0005e400010f7983 */ /* 0x020f680000300800 */
        /* <DEDUP_REMOVED lines=13> */
[----:B------:R-:W5:Y:S01]  /*8e80*/  LDL.LU R0, [R1+0x21c] ;  /* 0x00021c0001007983 */ /* 0x000f620000300800 */
[----:B------:R-:W-:-:S05]  /*8e90*/  F2FP.SATFINITE.E4M3.F32.PACK_AB_MERGE_C R88, R189, R190, RZ ;  /* 0x000000bebd58723e */ /* 0x000fca00048070ff */
[----:B------:R1:W-:Y:S01]  /*8ea0*/  STL [R1+0x46c], R88 ;  /* 0x00046c5801007387 */ /* 0x0003e20000100800 */
[----:B------:R-:W-:Y:S02]  /*8eb0*/  F2FP.SATFINITE.E4M3.F32.PACK_AB_MERGE_C R90, R187, R188, RZ ;  /* 0x000000bcbb5a723e */ /* 0x000fe400048070ff */
[----:B------:R-:W-:-:S03]  /*8ec0*/  F2FP.SATFINITE.E4M3.F32.PACK_AB_MERGE_C R89, R185, R186, RZ ;  /* 0x000000bab959723e */ /* 0x000fc600048070ff */
[----:B------:R1:W-:Y:S02]  /*8ed0*/  STL [R1+0x468], R90 ;  /* 0x0004685a01007387 */ /* 0x0003e40000100800 */
[----:B-1----:R-:W-:Y:S02]  /*8ee0*/  F2FP.SATFINITE.E4M3.F32.PACK_AB_MERGE_C R88, R183, R184, RZ ;  /* 0x000000b8b758723e */ /* 0x002fe400048070ff */
[----:B------:R1:W-:Y:S04]  /*8ef0*/  STL [R1+0x464], R89 ;  /* 0x0004645901007387 */ /* 0x0003e80000100800 */
[----:B------:R1:W-:Y:S01]  /*8f00*/  STL [R1+0x460], R88 ;  /* 0x0004605801007387 */ /* 0x0003e20000100800 */
[----:B------:R-:W-:Y:S02]  /*8f10*/  F2FP.SATFINITE.E4M3.F32.PACK_AB_MERGE_C R90, R181, R182, RZ ;  /* 0x000000b6b55a723e */ /* 0x000fe400048070ff */
[----:B-1----:R-:W-:-:S03]  /*8f20*/  F2FP.SATFINITE.E4M3.F32.PACK_AB_MERGE_C R89, R179, R180, RZ ;  /* 0x000000b4b359723e */ /* 0x002fc600048070ff */
        /* <DEDUP_REMOVED lines=24> */
[----:B------:R-:W-:Y:S01]  /*90b0*/  STL [R1+0x42c], R90 ;  /* 0x00042c5a01007387 */ /* 0x000fe20000100800 */
[----:B------:R-:W-:-:S03]  /*90c0*/  F2FP.SATFINITE.E4M3.F32.PACK_AB_MERGE_C R88, R153, R154, RZ ;  /* 0x0000009a9958723e */ /* 0x000fc600048070ff */
[----:B------:R-:W-:Y:S01]  /*90d0*/  STL [R1+0x428], R89 ;  /* 0x0004285901007387 */ /* 0x000fe20000100800 */
[----:B------:R-:W-:-:S03]  /*90e0*/  F2FP.SATFINITE.E4M3.F32.PACK_AB_MERGE_C R23, R23, R152, RZ ;  /* 0x000000981717723e */ /* 0x000fc600048070ff */
[----:B------:R-:W-:Y:S01]  /*90f0*/  STL [R1+0x424], R88 ;  /* 0x0004245801007387 */ /* 0x000fe20000100800 */
[----:B--2---:R-:W-:-:S03]  /*9100*/  F2FP.SATFINITE.E4M3.F32.PACK_AB_MERGE_C R21, R21, R22, RZ ;  /* 0x000000161515723e */ /* 0x004fc600048070ff */
[----:B------:R1:W-:Y:S01]  /*9110*/  STL [R1+0x420], R23 ;  /* 0x0004201701007387 */ /* 0x0003e20000100800 */
[----:B---3--:R-:W-:-:S03]  /*9120*/  F2FP.SATFINITE.E4M3.F32.PACK_AB_MERGE_C R19, R19, R20, RZ ;  /* 0x000000141313723e */ /* 0x008fc600048070ff */
[----:B------:R2:W-:Y:S01]  /*9130*/  STL [R1+0x41c], R21 ;  /* 0x00041c1501007387 */ /* 0x0005e20000100800 */
[----:B----4-:R-:W-:-:S03]  /*9140*/  F2FP.SATFINITE.E4M3.F32.PACK_AB_MERGE_C R17, R17, R18, RZ ;  /* 0x000000121111723e */ /* 0x010fc600048070ff */
[----:B------:R3:W-:Y:S01]  /*9150*/  STL [R1+0x418], R19 ;  /* 0x0004181301007387 */ /* 0x0007e20000100800 */
[----:B-----5:R-:W-:-:S03]  /*9160*/  F2FP.SATFINITE.E4M3.F32.PACK_AB_MERGE_C R15, R15, R16, RZ ;  /* 0x000000100f0f723e */ /* 0x020fc600048070ff */
[----:B------:R4:W-:Y:S01]  /*9170*/  STL [R1+0x414], R17 ;  /* 0x0004141101007387 */ /* 0x0009e20000100800 */
[----:B------:R-:W-:-:S03]  /*9180*/  F2FP.SATFINITE.E4M3.F32.PACK_AB_MERGE_C R13, R13, R14, RZ ;  /* 0x0000000e0d0d723e */ /* 0x000fc600048070ff */
        /* <DEDUP_REMOVED lines=8> */
[----:B------:R5:W-:Y:S04]  /*9210*/  STL [R1+0x400], R7 ;  /* 0x0004000701007387 */ /* 0x000be80000100800 */
        /* <DEDUP_REMOVED lines=125> */
[----:B------:R-:W-:-:S02]  /*99f0*/  F2FP.SATFINITE.E4M3.F32.PACK_AB_MERGE_C R251, R247, R248, RZ ;  /* 0x000000f8f7fb723e */ /* 0x000fc400048070ff */
[----:B------:R-:W-:Y:S01]  /*9a00*/  F2FP.SATFINITE.E4M3.F32.PACK_AB_MERGE_C R247, R243, R244, RZ ;  /* 0x000000f4f3f7723e */ /* 0x000fe200048070ff */
[----:B------:R-:W5:Y:S01]  /*9a10*/  LDL.LU R88, [R1] ;  /* 0x0000000001587983 */ /* 0x000f620000300800 */
[----:B------:R-:W-:Y:S02]  /*9a20*/  F2FP.SATFINITE.E4M3.F32.PACK_AB_MERGE_C R249, R245, R246, RZ ;  /* 0x000000f6f5f9723e */ /* 0x000fe400048070ff */
[----:B------:R-:W-:Y:S02]  /*9a30*/  F2FP.SATFINITE.E4M3.F32.PACK_AB_MERGE_C R243, R239, R240, RZ ;  /* 0x000000f0eff3723e */ /* 0x000fe400048070ff */
[----:B------:R-:W-:Y:S02]  /*9a40*/  F2FP.SATFINITE.E4M3.F32.PACK_AB_MERGE_C R245, R241, R242, RZ ;  /* 0x000000f2f1f5723e */ /* 0x000fe400048070ff */
[----:B------:R-:W-:Y:S02]  /*9a50*/  F2FP.SATFINITE.E4M3.F32.PACK_AB_MERGE_C R239, R235, R236, RZ ;  /* 0x000000ecebef723e */ /* 0x000fe400048070ff */
[----:B------:R-:W-:-:S02]  /*9a60*/  F2FP.SATFINITE.E4M3.F32.PACK_AB_MERGE_C R241, R237, R238, RZ ;  /* 0x000000eeedf1723e */ /* 0x000fc400048070ff */
[----:B------:R-:W-:Y:S02]  /*9a70*/  F2FP.SATFINITE.E4M3.F32.PACK_AB_MERGE_C R235, R231, R232, RZ ;  /* 0x000000e8e7eb723e */ /* 0x000fe400048070ff */
        /* <DEDUP_REMOVED lines=41> */
[----:B--2---:R-:W-:Y:S02]  /*9d10*/  F2FP.SATFINITE.E4M3.F32.PACK_AB_MERGE_C R153, R21, R22, RZ ;  /* 0x000000161599723e */ /* 0x004fe400048070ff */
[----:B---3--:R-:W-:Y:S02]  /*9d20*/  F2FP.SATFINITE.E4M3.F32.PACK_AB_MERGE_C R23, R19, R20, RZ ;  /* 0x000000141317723e */ /* 0x008fe400048070ff */
[----:B----4-:R-:W-:Y:S02]  /*9d30*/  F2FP.SATFINITE.E4M3.F32.PACK_AB_MERGE_C R21, R17, R18, RZ ;  /* 0x000000121115723e */ /* 0x010fe400048070ff */
[----:B-----5:R-:W-:Y:S02]  /*9d40*/  F2FP.SATFINITE.E4M3.F32.PACK_AB_MERGE_C R19, R15, R16, RZ ;  /* 0x000000100f13723e */ /* 0x020fe400048070ff */
[----:B------:R-:W-:Y:S02]  /*9d50*/  F2FP.SATFINITE.E4M3.F32.PACK_AB_MERGE_C R17, R13, R14, RZ ;  /* 0x0000000e0d11723e */ /* 0x000fe400048070ff */
[----:B------:R-:W-:-:S02]  /*9d60*/  F2FP.SATFINITE.E4M3.F32.PACK_AB_MERGE_C R15, R11, R12, RZ ;  /* 0x0000000c0b0f723e */ /* 0x000fc400048070ff */
[----:B------:R-:W-:Y:S02]  /*9d70*/  F2FP.SATFINITE.E4M3.F32.PACK_AB_MERGE_C R13, R9, R10, RZ ;  /* 0x0000000a090d723e */ /* 0x000fe400048070ff */
[----:B------:R-:W-:Y:S02]  /*9d80*/  F2FP.SATFINITE.E4M3.F32.PACK_AB_MERGE_C R11, R7, R8, RZ ;  /* 0x00000008070b723e */ /* 0x000fe400048070ff */
[----:B------:R-:W-:Y:S02]  /*9d90*/  F2FP.SATFINITE.E4M3.F32.PACK_AB_MERGE_C R9, R5, R6, RZ ;  /* 0x000000060509723e */ /* 0x000fe400048070ff */
[----:B------:R-:W-:Y:S02]  /*9da0*/  F2FP.SATFINITE.E4M3.F32.PACK_AB_MERGE_C R7, R3, R4, RZ ;  /* 0x000000040307723e */ /* 0x000fe400048070ff */
[----:B------:R-:W2:Y:S04]  /*9db0*/  LDL.LU R3, [R1+0x4] ;  /* 0x0000040001037983 */ /* 0x000ea80000300800 */
[----:B------:R-:W3:Y:S01]  /*9dc0*/  LDL.LU R89, [R1+0x8] ;  /* 0x0000080001597983 */ /* 0x000ee20000300800 */
[----:B------:R-:W-:-:S03]  /*9dd0*/  F2FP.SATFINITE.E4M3.F32.PACK_AB_MERGE_C R5, R0, R2, RZ ;  /* 0x000000020005723e */ /* 0x000fc600048070ff */
[----:B------:R-:W3:Y:S04]  /*9de0*/  LDL.LU R0, [R1+0xc] ;  /* 0x00000c0001007983 */ /* 0x000ee80000300800 */
[----:B------:R-:W4:Y:S04]  /*9df0*/  LDL.LU R90, [R1+0x10] ;  /* 0x00001000015a7983 */ /* 0x000f280000300800 */
[----:B------:R-:W4:Y:S04]  /*9e00*/  LDL.LU R2, [R1+0x14] ;  /* 0x0000140001027983 */ /* 0x000f280000300800 */
        /* <DEDUP_REMOVED lines=122> */
[----:B--2---:R-:W-:-:S02]  /*a5b0*/  F2FP.SATFINITE.E4M3.F32.PACK_AB_MERGE_C R3, R3, R88, RZ ;  /* 0x000000580303723e */ /* 0x004fc400048070ff */
[----:B---3--:R-:W-:Y:S01]  /*a5c0*/  F2FP.SATFINITE.E4M3.F32.PACK_AB_MERGE_C R0, R0, R89, RZ ;  /* 0x000000590000723e */ /* 0x008fe200048070ff */
[----:B------:R-:W2:Y:S01]  /*a5d0*/  LDL.LU R88, [R1+0x754] ;  /* 0x0007540001587983 */ /* 0x000ea20000300800 */
[----:B----4-:R-:W-:Y:S02]  /*a5e0*/  F2FP.SATFINITE.E4M3.F32.PACK_AB_MERGE_C R2, R2, R90, RZ ;  /* 0x0000005a0202723e */ /* 0x010fe400048070ff */
[----:B-----5:R-:W-:Y:S01]  /*a5f0*/  F2FP.SATFINITE.E4M3.F32.PACK_AB_MERGE_C R4, R4, R91, RZ ;  /* 0x0000005b0404723e */ /* 0x020fe200048070ff */
[----:B------:R-:W2:Y:S01]  /*a600*/  LDL.LU R89, [R1+0x750] ;  /* 0x0007500001597983 */ /* 0x000ea20000300800 */
[----:B------:R-:W-:-:S03]  /*a610*/  F2FP.SATFINITE.E4M3.F32.PACK_AB_MERGE_C R6, R6, R92, RZ ;  /* 0x0000005c0606723e */ /* 0x000fc600048070ff */
[----:B------:R-:W3:Y:S01]  /*a620*/  LDL.LU R90, [R1+0x74c] ;  /* 0x00074c00015a7983 */ /* 0x000ee20000300800 */
[----:B------:R-:W-:-:S03]  /*a630*/  F2FP.SATFINITE.E4M3.F32.PACK_AB_MERGE_C R8, R8, R93, RZ ;  /* 0x0000005d0808723e */ /* 0x000fc600048070ff */
[----:B------:R-:W3:Y:S01]  /*a640*/  LDL.LU R91, [R1+0x748] ;  /* 0x00074800015b7983 */ /* 0x000ee20000300800 */
[----:B------:R-:W-:-:S03]  /*a650*/  F2FP.SATFINITE.E4M3.F32.PACK_AB_MERGE_C R10, R10, R94, RZ ;  /* 0x0000005e0a0a723e */ /* 0x000fc600048070ff */
[----:B------:R-:W4:Y:S01]  /*a660*/  LDL.LU R92, [R1+0x744] ;  /* 0x00074400015c7983 */ /* 0x000f220000300800 */
[----:B------:R-:W-:-:S03]  /*a670*/  F2FP.SATFINITE.E4M3.F32.PACK_AB_MERGE_C R12, R12, R95, RZ ;  /* 0x0000005f0c0c723e */ /* 0x000fc600048070ff */
[----:B------:R-:W4:Y:S01]  /*a680*/  LDL.LU R93, [R1+0x740] ;  /* 0x00074000015d7983 */ /* 0x000f220000300800 */
[----:B------:R-:W-:-:S03]  /*a690*/  F2FP.SATFINITE.E4M3.F32.PACK_AB_MERGE_C R14, R14, R96, RZ ;  /* 0x000000600e0e723e */ /* 0x000fc600048070ff */
[----:B------:R-:W5:Y:S01]  /*a6a0*/  LDL.LU R94, [R1+0x73c] ;  /* 0x00073c00015e7983 */ /* 0x000f620000300800 */
        /* <DEDUP_REMOVED lines=81> */
[----:B------:R-:W5:Y:S04]  /*abc0*/  LDL.LU R135, [R1+0x698] ;  /* 0x0006980001877983 */ /* 0x000f680000300800 */
[----:B------:R-:W5:Y:S01]  /*abd0*/  LDL.LU R136, [R1+0x694] ;  /* 0x0006940001887983 */ /* 0x000f620000300800 */
[----:B------:R-:W-:-:S03]  /*abe0*/  F2FP.SATFINITE.E4M3.F32.PACK_AB_MERGE_C R226, R226, R138, RZ ;  /* 0x0000008ae2e2723e */ /* 0x000fc600048070ff */
[----:B------:R-:W5:Y:S04]  /*abf0*/  LDL.LU R137, [R1+0x690] ;  /* 0x0006900001897983 */ /* 0x000f680000300800 */
        /* <DEDUP_REMOVED lines=27> */
[----:B------:R-:W2:Y:S04]  /*adb0*/  LDL.LU R33, [R1+0x208] ;  /* 0x0002080001217983 */ /* 0x000ea80000300800 */
[----:B------:R-:W3:Y:S04]  /*adc0*/  LDL.LU R35, [R1+0x400] ;  /* 0x0004000001237983 */ /* 0x000ee80000300800 */
[----:B------:R-:W4:Y:S04]  /*add0*/  LDL.LU R37, [R1+0x474] ;  /* 0x0004740001257983 */ /* 0x000f280000300800 */
[----:B------:R-:W5:Y:S04]  /*ade0*/  LDL.LU R39, [R1+0x478] ;  /* 0x0004780001277983 */ /* 0x000f680000300800 */
[----:B------:R-:W5:Y:S04]  /*adf0*/  LDL.LU R41, [R1+0x47c] ;  /* 0x00047c0001297983 */ /* 0x000f680000300800 */
[----:B------:R-:W5:Y:S04]  /*ae00*/  LDL.LU R43, [R1+0x480] ;  /* 0x00048000012b7983 */ /* 0x000f680000300800 */
[----:B------:R-:W5:Y:S04]  /*ae10*/  LDL.LU R45, [R1+0x648] ;  /* 0x00064800012d7983 */ /* 0x000f680000300800 */
[----:B------:R-:W5:Y:S01]  /*ae20*/  LDL.LU R47, [R1+0x64c] ;  /* 0x00064c00012f7983 */ /* 0x000f620000300800 */
[C---:B------:R-:W-:Y:S01]  /*ae30*/  IMAD.SHL.U32 R29, R57.reuse, 0x2, RZ ;  /* 0x00000002391d7824 */ /* 0x040fe200078e00ff */
[----:B------:R-:W-:-:S02]  /*ae40*/  LOP3.LUT R27, R57, 0x1c, RZ, 0xc0, !PT ;  /* 0x0000001c391b7812 */ /* 0x000fc400078ec0ff */
[----:B------:R-:W-:Y:S01]  /*ae50*/  LOP3.LUT R25, R25, 0x1800, RZ, 0xc0, !PT ;  /* 0x0000180019197812 */ /* 0x000fe200078ec0ff */
[----:B------:R-:W5:Y:S01]  /*ae60*/  LDL.LU R53, [R1+0x650] ;  /* 0x0006500001357983 */ /* 0x000f620000300800 */
[----:B------:R-:W-:-:S03]  /*ae70*/  LOP3.LUT R29, R29, 0x6, RZ, 0xc0, !PT ;  /* 0x000000061d1d7812 */ /* 0x000fc600078ec0ff */
[----:B------:R-:W-:Y:S01]  /*ae80*/  IMAD R25, R27, 0x20, R25 ;  /* 0x000000201b197824 */ /* 0x000fe200078e0219 */
[----:B------:R-:W-:Y:S01]  /*ae90*/  F2FP.SATFINITE.E4M3.F32.PACK_AB_MERGE_C R50, R51, R50, RZ ;  /* 0x000000323332723e */ /* 0x000fe200048070ff */
[----:B------:R-:W-:Y:S01]  /*aea0*/  IMAD R27, R27, 0x4, R29 ;  /* 0x000000041b1b7824 */ /* 0x000fe200078e021d */
[----:B------:R-:W5:Y:S03]  /*aeb0*/  LDL.LU R55, [R1+0x654] ;  /* 0x0006540001377983 */ /* 0x000f660000300800 */
[----:B------:R-:W-:Y:S01]  /*aec0*/  IMAD.IADD R25, R25, 0x1, R27 ;  /* 0x0000000119197824 */ /* 0x000fe200078e021b */
[----:B------:R-:W-:Y:S01]  /*aed0*/  F2FP.SATFINITE.E4M3.F32.PACK_AB_MERGE_C R48, R49, R48, RZ ;  /* 0x000000303130723e */ /* 0x000fe200048070ff */
[----:B------:R-:W5:Y:S04]  /*aee0*/  LDL.LU R51, [R1+0x204] ;  /* 0x0002040001337983 */ /* 0x000f680000300800 */
[----:B------:R-:W5:Y:S04]  /*aef0*/  LDL.LU R49, [R1+0x200] ;  /* 0x0002000001317983 */ /* 0x000f680000300800 */
[----:B--2---:R-:W-:Y:S04]  /*af00*/  STS.U16 [R25+UR7+0x2400], R33 ;  /* 0x0024002119007988 */ /* 0x004fe80008000407 */
[----:B---3--:R-:W-:Y:S04]  /*af10*/  STS.U16 [R25+UR7+0x2000], R35 ;  /* 0x0020002319007988 */ /* 0x008fe80008000407 */
[----:B----4-:R-:W-:Y:S04]  /*af20*/  STS.U16 [R25+UR7+0x8408], R37 ;  /* 0x0084082519007988 */ /* 0x010fe80008000407 */
[----:B-----5:R-:W-:Y:S04]  /*af30*/  STS.U16 [R25+UR7+0x8008], R39 ;  /* 0x0080082719007988 */ /* 0x020fe80008000407 */
[----:B------:R-:W-:Y:S04]  /*af40*/  STS.U16 [R25+UR7+0x8400], R41 ;  /* 0x0084002919007988 */ /* 0x000fe80008000407 */
[----:B------:R-:W-:Y:S04]  /*af50*/  STS.U16 [R25+UR7+0x8000], R43 ;  /* 0x0080002b19007988 */ /* 0x000fe80008000407 */
[----:B------:R-:W-:Y:S04]  /*af60*/  STS.U16 [R25+UR7+0x408], R45 ;  /* 0x0004082d19007988 */ /* 0x000fe80008000407 */
[----:B------:R1:W-:Y:S04]  /*af70*/  STS.U16 [R25+UR7+0x8], R47 ;  /* 0x0000082f19007988 */ /* 0x0003e80008000407 */
[----:B-1----:R-:W2:Y:S04]  /*af80*/  LDL.LU R47, [R1+0x644] ;  /* 0x00064400012f7983 */ /* 0x002ea80000300800 */
[----:B------:R-:W3:Y:S04]  /*af90*/  LDL.LU R45, [R1+0x640] ;  /* 0x00064000012d7983 */ /* 0x000ee80000300800 */
[----:B------:R-:W4:Y:S04]  /*afa0*/  LDL.LU R43, [R1+0x63c] ;  /* 0x00063c00012b7983 */ /* 0x000f280000300800 */
[----:B------:R-:W5:Y:S04]  /*afb0*/  LDL.LU R41, [R1+0x638] ;  /* 0x0006380001297983 */ /* 0x000f680000300800 */
[----:B------:R-:W5:Y:S04]  /*afc0*/  LDL.LU R39, [R1+0x470] ;  /* 0x0004700001277983 */ /* 0x000f680000300800 */
[----:B------:R-:W5:Y:S04]  /*afd0*/  LDL.LU R37, [R1+0x46c] ;  /* 0x00046c0001257983 */ /* 0x000f680000300800 */
[----:B------:R-:W5:Y:S04]  /*afe0*/  LDL.LU R35, [R1+0x468] ;  /* 0x0004680001237983 */ /* 0x000f680000300800 */
[----:B------:R-:W5:Y:S01]  /*aff0*/  LDL.LU R33, [R1+0x464] ;  /* 0x0004640001217983 */ /* 0x000f620000300800 */
[----:B------:R-:W-:-:S02]  /*b000*/  F2FP.SATFINITE.E4M3.F32.PACK_AB_MERGE_C R30, R31, R30, RZ ;  /* 0x0000001e1f1e723e */ /* 0x000fc400048070ff */
[----:B------:R-:W-:Y:S01]  /*b010*/  F2FP.SATFINITE.E4M3.F32.PACK_AB_MERGE_C R88, R89, R88, RZ ;  /* 0x000000585958723e */ /* 0x000fe200048070ff */
[----:B------:R1:W-:Y:S01]  /*b020*/  STS.U16 [R25+UR7+0x4000], R3 ;  /* 0x0040000319007988 */ /* 0x0003e20008000407 */
[----:B------:R-:W-:Y:S02]  /*b030*/  F2FP.SATFINITE.E4M3.F32.PACK_AB_MERGE_C R90, R91, R90, RZ ;  /* 0x0000005a5b5a723e */ /* 0x000fe400048070ff */
[----:B------:R-:W-:Y:S02]  /*b040*/  F2FP.SATFINITE.E4M3.F32.PACK_AB_MERGE_C R92, R93, R92, RZ ;  /* 0x0000005c5d5c723e */ /* 0x000fe400048070ff */
[----:B------:R-:W-:Y:S01]  /*b050*/  F2FP.SATFINITE.E4M3.F32.PACK_AB_MERGE_C R94, R95, R94, RZ ;  /* 0x0000005e5f5e723e */ /* 0x000fe200048070ff */
[----:B------:R-:W-:Y:S01]  /*b060*/  STS.U16 [R25+UR7], R55 ;  /* 0x0000003719007988 */ /* 0x000fe20008000407 */
[----:B-1----:R-:W-:-:S03]  /*b070*/  LOP3.LUT R3, R25, 0x10, RZ, 0x3c, !PT ;  /* 0x0000001019037812 */ /* 0x002fc600078e3cff */
[----:B------:R-:W-:Y:S04]  /*b080*/  STS.U16 [R25+UR7+0x400], R53 ;  /* 0x0004003519007988 */ /* 0x000fe80008000407 */
        /* <DEDUP_REMOVED lines=21> */
[----:B--2---:R1:W-:Y:S04]  /*b1e0*/  STS.U16 [R3+UR7], R47 ;  /* 0x0000002f03007988 */ /* 0x0043e80008000407 */
[----:B---3--:R2:W-:Y:S04]  /*b1f0*/  STS.U16 [R3+UR7+0x400], R45 ;  /* 0x0004002d03007988 */ /* 0x0085e80008000407 */
[----:B----4-:R3:W-:Y:S04]  /*b200*/  STS.U16 [R3+UR7+0x8], R43 ;  /* 0x0000082b03007988 */ /* 0x0107e80008000407 */
[----:B-1----:R-:W4:Y:S04]  /*b210*/  LDL.LU R47, [R1+0x634] ;  /* 0x00063400012f7983 */ /* 0x002f280000300800 */
[----:B--2---:R-:W2:Y:S04]  /*b220*/  LDL.LU R45, [R1+0x630] ;  /* 0x00063000012d7983 */ /* 0x004ea80000300800 */
[----:B-----5:R1:W-:Y:S04]  /*b230*/  STS.U16 [R3+UR7+0x408], R41 ;  /* 0x0004082903007988 */ /* 0x0203e80008000407 */
[----:B---3--:R-:W3:Y:S04]  /*b240*/  LDL.LU R43, [R1+0x62c] ;  /* 0x00062c00012b7983 */ /* 0x008ee80000300800 */
[----:B------:R5:W-:Y:S04]  /*b250*/  STS.U16 [R3+UR7+0x8000], R39 ;  /* 0x0080002703007988 */ /* 0x000be80008000407 */
[----:B-1----:R-:W3:Y:S04]  /*b260*/  LDL.LU R41, [R1+0x628] ;  /* 0x0006280001297983 */ /* 0x002ee80000300800 */
[----:B------:R1:W-:Y:S04]  /*b270*/  STS.U16 [R3+UR7+0x8400], R37 ;  /* 0x0084002503007988 */ /* 0x0003e80008000407 */
[----:B-----5:R-:W5:Y:S04]  /*b280*/  LDL.LU R39, [R1+0x460] ;  /* 0x0004600001277983 */ /* 0x020f680000300800 */
[----:B------:R1:W-:Y:S04]  /*b290*/  STS.U16 [R3+UR7+0x8008], R35 ;  /* 0x0080082303007988 */ /* 0x0003e80008000407 */
[----:B-1----:R-:W5:Y:S04]  /*b2a0*/  LDL.LU R37, [R1+0x45c] ;  /* 0x00045c0001257983 */ /* 0x002f680000300800 */
[----:B------:R1:W-:Y:S04]  /*b2b0*/  STS.U16 [R3+UR7+0x8408], R33 ;  /* 0x0084082103007988 */ /* 0x0003e80008000407 */
[----:B------:R-:W5:Y:S04]  /*b2c0*/  LDL.LU R35, [R1+0x458] ;  /* 0x0004580001237983 */ /* 0x000f680000300800 */
[----:B-1----:R-:W5:Y:S01]  /*b2d0*/  LDL.LU R33, [R1+0x454] ;  /* 0x0004540001217983 */ /* 0x002f620000300800 */
[----:B------:R-:W-:-:S02]  /*b2e0*/  F2FP.SATFINITE.E4M3.F32.PACK_AB_MERGE_C R96, R97, R96, RZ ;  /* 0x000000606160723e */ /* 0x000fc400048070ff */
[----:B------:R-:W-:Y:S02]  /*b2f0*/  F2FP.SATFINITE.E4M3.F32.PACK_AB_MERGE_C R98, R99, R98, RZ ;  /* 0x000000626362723e */ /* 0x000fe400048070ff */
[----:B------:R-:W-:Y:S02]  /*b300*/  F2FP.SATFINITE.E4M3.F32.PACK_AB_MERGE_C R100, R101, R100, RZ ;  /* 0x000000646564723e */ /* 0x000fe400048070ff */
[----:B------:R-:W-:Y:S02]  /*b310*/  F2FP.SATFINITE.E4M3.F32.PACK_AB_MERGE_C R102, R103, R102, RZ ;  /* 0x000000666766723e */ /* 0x000fe400048070ff */
[----:B------:R-:W-:Y:S01]  /*b320*/  LOP3.LUT R27, R25, 0x20, RZ, 0x3c, !PT ;  /* 0x00000020191b7812 */ /* 0x000fe200078e3cff */
        /* <DEDUP_REMOVED lines=24> */
[----:B----4-:R1:W-:Y:S04]  /*b4b0*/  STS.U16 [R27+UR7], R47 ;  /* 0x0000002f1b007988 */ /* 0x0103e80008000407 */
[----:B--2---:R2:W-:Y:S04]  /*b4c0*/  STS.U16 [R27+UR7+0x400], R45 ;  /* 0x0004002d1b007988 */ /* 0x0045e80008000407 */
[----:B-1----:R-:W4:Y:S04]  /*b4d0*/  LDL.LU R47, [R1+0x624] ;  /* 0x00062400012f7983 */ /* 0x002f280000300800 */
[----:B---3--:R1:W-:Y:S04]  /*b4e0*/  STS.U16 [R27+UR7+0x8], R43 ;  /* 0x0000082b1b007988 */ /* 0x0083e80008000407 */
[----:B--2---:R-:W2:Y:S04]  /*b4f0*/  LDL.LU R45, [R1+0x620] ;  /* 0x00062000012d7983 */ /* 0x004ea80000300800 */
[----:B------:R3:W-:Y:S04]  /*b500*/  STS.U16 [R27+UR7+0x408], R41 ;  /* 0x000408291b007988 */ /* 0x0007e80008000407 */
[----:B-1----:R-:W2:Y:S04]  /*b510*/  LDL.LU R43, [R1+0x61c] ;  /* 0x00061c00012b7983 */ /* 0x002ea80000300800 */
        /* <DEDUP_REMOVED lines=8> */
[----:B------:R-:W5:Y:S01]  /*b5a0*/  LDL.LU R33, [R1+0x444] ;  /* 0x0004440001217983 */ /* 0x000f620000300800 */
        /* <DEDUP_REMOVED lines=32> */
[----:B------:R1:W-:Y:S04]  /*b7b0*/  STS.U16 [R3+UR7+0x8], R43 ;  /* 0x0000082b03007988 */ /* 0x0003e80008000407 */
[----:B--2---:R-:W2:Y:S04]  /*b7c0*/  LDL.LU R45, [R1+0x610] ;  /* 0x00061000012d7983 */ /* 0x004ea80000300800 */
[----:B---3--:R3:W-:Y:S04]  /*b7d0*/  STS.U16 [R3+UR7+0x408], R41 ;  /* 0x0004082903007988 */ /* 0x0087e80008000407 */
[----:B-1----:R-:W2:Y:S04]  /*b7e0*/  LDL.LU R43, [R1+0x60c] ;  /* 0x00060c00012b7983 */ /* 0x002ea80000300800 */
[----:B------:R1:W-:Y:S04]  /*b7f0*/  STS.U16 [R3+UR7+0x8000], R39 ;  /* 0x0080002703007988 */ /* 0x0003e80008000407 */
[----:B---3--:R-:W3:Y:S04]  /*b800*/  LDL.LU R41, [R1+0x608] ;  /* 0x0006080001297983 */ /* 0x008ee80000300800 */
[----:B-----5:R5:W-:Y:S04]  /*b810*/  STS.U16 [R3+UR7+0x8400], R37 ;  /* 0x0084002503007988 */ /* 0x020be80008000407 */
        /* <DEDUP_REMOVED lines=55> */
[----:B------:R-:W-:Y:S02]  /*bb90*/  F2FP.SATFINITE.E4M3.F32.PACK_AB_MERGE_C R122, R123, R122, RZ ;  /* 0x0000007a7b7a723e */ /* 0x000fe400048070ff */
[----:B------:R-:W-:Y:S02]  /*bba0*/  F2FP.SATFINITE.E4M3.F32.PACK_AB_MERGE_C R124, R125, R124, RZ ;  /* 0x0000007c7d7c723e */ /* 0x000fe400048070ff */
[----:B------:R-:W-:-:S02]  /*bbb0*/  F2FP.SATFINITE.E4M3.F32.PACK_AB_MERGE_C R126, R127, R126, RZ ;  /* 0x0000007e7f7e723e */ /* 0x000fc400048070ff */
        /* <DEDUP_REMOVED lines=42> */
[----:B------:R-:W-:Y:S01]  /*be60*/  F2FP.SATFINITE.E4M3.F32.PACK_AB_MERGE_C R66, R67, R66, RZ ;  /* 0x000000424342723e */ /* 0x000fe200048070ff */
[----:B------:R1:W-:Y:S01]  /*be70*/  STS.U16 [R3+UR7+0xa408], R21 ;  /* 0x00a4081503007988 */ /* 0x0003e20008000407 */
[----:B------:R-:W-:Y:S02]  /*be80*/  F2FP.SATFINITE.E4M3.F32.PACK_AB_MERGE_C R68, R69, R68, RZ ;  /* 0x000000444544723e */ /* 0x000fe400048070ff */
[----:B------:R-:W-:Y:S02]  /*be90*/  F2FP.SATFINITE.E4M3.F32.PACK_AB_MERGE_C R70, R71, R70, RZ ;  /* 0x000000464746723e */ /* 0x000fe400048070ff */
[----:B------:R-:W-:Y:S02]  /*bea0*/  F2FP.SATFINITE.E4M3.F32.PACK_AB_MERGE_C R128, R129, R128, RZ ;  /* 0x000000808180723e */ /* 0x000fe400048070ff */
[----:B------:R-:W-:Y:S02]  /*beb0*/  F2FP.SATFINITE.E4M3.F32.PACK_AB_MERGE_C R130, R131, R130, RZ ;  /* 0x000000828382723e */ /* 0x000fe400048070ff */
[----:B------:R-:W-:-:S02]  /*bec0*/  F2FP.SATFINITE.E4M3.F32.PACK_AB_MERGE_C R132, R133, R132, RZ ;  /* 0x000000848584723e */ /* 0x000fc400048070ff */
[----:B------:R-:W-:Y:S02]  /*bed0*/  F2FP.SATFINITE.E4M3.F32.PACK_AB_MERGE_C R134, R135, R134, RZ ;  /* 0x000000868786723e */ /* 0x000fe400048070ff */
[----:B-1----:R-:W-:Y:S01]  /*bee0*/  LOP3.LUT R21, R25, 0x60, RZ, 0x3c, !PT ;  /* 0x0000006019157812 */ /* 0x002fe200078e3cff */
        /* <DEDUP_REMOVED lines=103> */
[----:B------:R-:W-:Y:S01]  /*c560*/  STS.U16 [R25+UR7+0xe408], R150 ;  /* 0x00e4089619007988 */ /* 0x000fe20008000407 */
[----:B------:R-:W-:-:S03]  /*c570*/  SHF.R.U32.HI R31, RZ, 0x5, R57 ;  /* 0x00000005ff1f7819 */ /* 0x000fc60000011639 */
[----:B----4-:R-:W-:Y:S04]  /*c580*/  STS.U16 [R25+UR7], R47 ;  /* 0x0000002f19007988 */ /* 0x010fe80008000407 */
[----:B--2---:R-:W-:Y:S04]  /*c590*/  STS.U16 [R25+UR7+0x400], R45 ;  /* 0x0004002d19007988 */ /* 0x004fe80008000407 */
[----:B------:R-:W-:Y:S04]  /*c5a0*/  STS.U16 [R25+UR7+0x8], R43 ;  /* 0x0000082b19007988 */ /* 0x000fe80008000407 */
[----:B---3--:R-:W-:Y:S04]  /*c5b0*/  STS.U16 [R25+UR7+0x408], R41 ;  /* 0x0004082919007988 */ /* 0x008fe80008000407 */
[----:B------:R-:W-:Y:S04]  /*c5c0*/  STS.U16 [R25+UR7+0x8000], R39 ;  /* 0x0080002719007988 */ /* 0x000fe80008000407 */
[----:B-----5:R-:W-:Y:S04]  /*c5d0*/  STS.U16 [R25+UR7+0x8400], R37 ;  /* 0x0084002519007988 */ /* 0x020fe80008000407 */
[----:B------:R-:W-:Y:S04]  /*c5e0*/  STS.U16 [R25+UR7+0x8008], R35 ;  /* 0x0080082319007988 */ /* 0x000fe80008000407 */
[----:B------:R-:W-:Y:S01]  /*c5f0*/  STS.U16 [R25+UR7+0x8408], R33 ;  /* 0x0084082119007988 */ /* 0x000fe20008000407 */
[----:B------:R1:W-:Y:S06]  /*c600*/  MEMBAR.ALL.CTA ;  /* 0x0000000000007992 */ /* 0x0003ec0000008000 */
[----:B-1----:R-:W1:Y:S01]  /*c610*/  FENCE.VIEW.ASYNC.S ;  /* 0x00000000000073c6 */ /* 0x002e620000000000 */
[----:B------:R-:W-:Y:S01]  /*c620*/  R2UR UR5, R31 ;  /* 0x000000001f0572ca */ /* 0x000fe200000e0000 */
[----:B-1----:R-:W-:Y:S01]  /*c630*/  BAR.SYNC.DEFER_BLOCKING 0x0 ;  /* 0x0000000000007b1d */ /* 0x002fe20000010000 */
[----:B------:R-:W-:-:S02]  /*c640*/  ELECT P0, URZ, PT ;  /* 0x00000000003f782f */ /* 0x000fc40003800000 */
[----:B------:R-:W-:-:S04]  /*c650*/  LOP3.LUT R57, R57, 0x7f, RZ, 0xc0, !PT ;  /* 0x0000007f39397812 */ /* 0x000fc800078ec0ff */
[----:B------:R-:W-:-:S05]  /*c660*/  ISETP.LT.U32.AND P0, PT, R57, 0x40, P0 ;  /* 0x000000403900780c */ /* 0x000fca0000701070 */
[----:B------:R-:W-:-:S04]  /*c670*/  ULOP3.LUT UR5, UR5, 0x1, URZ, 0xc0, !UPT ;  /* 0x0000000105057892 */ /* 0x000fc8000f8ec03f */
[----:B------:R-:W-:Y:S02]  /*c680*/  ULEA UR13, UR5, UR11, 0x7 ;  /* 0x0000000b050d7291 */ /* 0x000fe4000f8e383f */
[----:B------:R-:W-:Y:S02]  /*c690*/  ULEA UR12, UR5, UR7, 0xf ;  /* 0x00000007050c7291 */ /* 0x000fe4000f8e783f */
[----:B------:R-:W-:Y:S01]  /*c6a0*/  VOTEU.ANY UP0, P0 ;  /* 0x00000000003f7886 */ /* 0x000fe20000000100 */
[----:B------:R-:W-:Y:S01]  /*c6b0*/  VOTEU.ANY UP1, P0 ;  /* 0x00000000003f7886 */ /* 0x000fe20000020100 */
[----:B------:R-:W-:-:S03]  /*c6c0*/  UMOV UR14, UR15 ;  /* 0x0000000f000e7c82 */ /* 0x000fc60008000000 */
[----:B------:R-:W-:Y:S01]  /*c6d0*/  @UP0 UMOV UR8, UR24 ;  /* 0x0000001800080c82 */ /* 0x000fe20008000000 */
[----:B------:R-:W-:Y:S02]  /*c6e0*/  @UP0 UMOV UR9, UR25 ;  /* 0x0000001900090c82 */ /* 0x000fe40008000000 */
[----:B------:R1:W-:Y:S01]  /*c6f0*/  @UP1 UTMASTG.2D [UR12], [UR8] ;  /* 0x0000000c080013b5 */ /* 0x0003e20008008000 */
[----:B------:R0:W-:Y:S01]  /*c700*/  UTMACMDFLUSH ;  /* 0x00000000000079b7 */ /* 0x0001e20000000000 */
[----:B------:R-:W-:-:S04]  /*c710*/  DEPBAR.LE SB0, 0x0 ;  /* 0x000080000000791a */ /* 0x000fc80000000000 */
[----:B------:R-:W-:Y:S06]  /*c720*/  BAR.SYNC.DEFER_BLOCKING 0x0 ;  /* 0x0000000000007b1d */ /* 0x000fec0000010000 */
[----:B-1----:R-:W-:Y:S05]  /*c730*/  EXIT ;  /* 0x000000000000794d */ /* 0x002fea0003800000 */
.L_x_49:
[----:B------:R-:W1:Y:S02]  /*c740*/  SYNCS.PHASECHK.TRANS64.TRYWAIT P0, [UR28+0x10000], R0 ;  /* 0x01000000ff0075a7 */ /* 0x000e64000800015c */
[----:B-1----:R-:W-:Y:S05]  /*c750*/  @!P0 BRA `(.L_x_49) ;  /* 0xfffffffc00f88947 */ /* 0x002fea000383ffff */
[----:B------:R-:W-:Y:S05]  /*c760*/  BRA `(.L_x_51) ;  /* 0xffffff8400b87947 */ /* 0x000fea000383ffff */
.L_x_52:
[----:B------:R-:W-:-:S00]  /*c770*/  BRA `(.L_x_52) ;  /* 0xfffffffc00fc7947 */ /* 0x000fc0000383ffff */
[----:B------:R-:W-:-:S00]  /*c780*/  NOP ;  /* 0x0000000000007918 */ /* 0x000fc00000000000 */
[----:B------:R-:W-:-:S00]  /*c790*/  NOP ;  /* 0x0000000000007918 */ /* 0x000fc00000000000 */
[----:B------:R-:W-:-:S00]  /*c7a0*/  NOP ;  /* 0x0000000000007918 */ /* 0x000fc00000000000 */
[----:B------:R-:W-:-:S00]  /*c7b0*/  NOP ;  /* 0x0000000000007918 */ /* 0x000fc00000000000 */
[----:B------:R-:W-:-:S00]  /*c7c0*/  NOP ;  /* 0x0000000000007918 */ /* 0x000fc00000000000 */
[----:B------:R-:W-:-:S00]  /*c7d0*/  NOP ;  /* 0x0000000000007918 */ /* 0x000fc00000000000 */
[----:B------:R-:W-:-:S00]  /*c7e0*/  NOP ;  /* 0x0000000000007918 */ /* 0x000fc00000000000 */
[----:B------:R-:W-:-:S00]  /*c7f0*/  NOP ;  /* 0x0000000000007918 */ /* 0x000fc00000000000 */
.L_x_53:


//--------------------- .nv.shared.gluon_wgmma    --------------------------
	.section	.nv.shared.gluon_wgmma,"aw",@nobits
	.sectionflags	@""
	.align	16
	.zero		1024


//--------------------- .nv.shared.reserved.0     --------------------------
	.section	.nv.shared.reserved.0,"aw",@nobits
	.weak		__nv_reservedSMEM_offset_0_alias
	.size		__nv_reservedSMEM_offset_0_alias, 0, 0
	.other		__nv_reservedSMEM_offset_0_alias,@"STO_CUDA_RESERVED_SHARED STV_DEFAULT"
__nv_reservedSMEM_offset_0_alias:
	.zero		0


//--------------------- .nv.constant0.gluon_wgmma --------------------------
	.section	.nv.constant0.gluon_wgmma,"a",@progbits
	.sectionflags	@""
	.align	4
.nv.constant0.gluon_wgmma:
	.zero		608


//--------------------- SYMBOLS --------------------------

	.type		.nv.reservedSmem.offset0,@object
	.size		.nv.reservedSmem.offset0,0x4
